// auto-generated by cutlass_sweep.gemm — config: {"arch": "sm_90", "cluster_m": 1, "cluster_n": 1, "dtype": "int8", "dtype_b": "int8", "layout": "nt", "stages": 2, "tile_k": 32, "tile_m": 256, "tile_n": 128}
#include "cutlass/cutlass.h"
#include "cutlass/gemm/collective/collective_builder.hpp"
#include "cutlass/gemm/device/gemm_universal_adapter.h"
#include "cutlass/gemm/kernel/gemm_universal.hpp"
#include "cutlass/epilogue/collective/collective_builder.hpp"

using ElemA = int8_t;
using ElemB = int8_t;
using ElemCD = int8_t;
using Acc  = int32_t;
using TileShape    = cute::Shape<cute::_256, cute::_128, cute::_32>;
using ClusterShape = cute::Shape<cute::_1, cute::_1, cute::_1>;

using CollectiveEpilogue = typename cutlass::epilogue::collective::CollectiveBuilder<
    cutlass::arch::Sm90, cutlass::arch::OpClassTensorOp,
    TileShape, ClusterShape,
    cutlass::epilogue::collective::EpilogueTileAuto,
    Acc, Acc,
    ElemCD, cutlass::layout::RowMajor, 128 / cutlass::sizeof_bits<ElemCD>::value,
    ElemCD, cutlass::layout::RowMajor, 128 / cutlass::sizeof_bits<ElemCD>::value,
    cutlass::epilogue::collective::EpilogueScheduleAuto
  >::CollectiveOp;

using CollectiveMainloop = typename cutlass::gemm::collective::CollectiveBuilder<
    cutlass::arch::Sm90, cutlass::arch::OpClassTensorOp,
    ElemA, cutlass::layout::RowMajor, 128 / cutlass::sizeof_bits<ElemA>::value,
    ElemB, cutlass::layout::ColumnMajor, 128 / cutlass::sizeof_bits<ElemB>::value,
    Acc,
    TileShape, ClusterShape,
    cutlass::gemm::collective::StageCount<2>,
    cutlass::gemm::collective::KernelScheduleAuto
  >::CollectiveOp;

using GemmKernel = cutlass::gemm::kernel::GemmUniversal<
    cute::Shape<int,int,int,int>,
    CollectiveMainloop,
    CollectiveEpilogue
>;
using Gemm = cutlass::gemm::device::GemmUniversalAdapter<GemmKernel>;

// Force the device kernel symbol into the cubin without needing a host main.
auto* _anchor = &cutlass::device_kernel<GemmKernel>;


// ===== COMPILED SASS (sm_90a) =====

	.target	sm_90a

	.elftype	@"ET_EXEC"


//--------------------- .note.nv.tkinfo           --------------------------
	.section	.note.nv.tkinfo,"",@"SHT_NOTE"
	.sectionflags	@"SHF_NOTE_NV_TKINFO"
	.tkinfo
        /*0018*/ 	.word	0x00000002
        /*0030*/ 	.string	""
        /*0030*/ 	.string	"ptxas"
        /*0030*/ 	.string	"Cuda compilation tools, release 13.0, V13.0.88"
        /*0030*/ 	.string	"Build cuda_13.0.r13.0/compiler.36424714_0"
        /*0030*/ 	.string	"-arch sm_90a -m 64 "



//--------------------- .note.nv.cuinfo           --------------------------
	.section	.note.nv.cuinfo,"",@"SHT_NOTE"
	.sectionflags	@"SHF_NOTE_NV_CUINFO"
        /*0018*/ 	.short	0x0002
        /*001a*/ 	.short	0x005a
        /*001c*/ 	.short	0x0082
	.zero		2


//--------------------- .nv.info                  --------------------------
	.section	.nv.info,"",@"SHT_CUDA_INFO"
	.align	4


	//----- nvinfo : EIATTR_REGCOUNT
	.align		4
        /*0000*/ 	.byte	0x04, 0x2f
        /*0002*/ 	.short	(.L_15 - .L_14)
	.align		4
.L_14:
        /*0004*/ 	.word	index@(_ZN7cutlass13device_kernelINS_4gemm6kernel13GemmUniversalIN4cute5tupleIJiiiiEEENS1_10collective13CollectiveMmaINS1_34MainloopSm90TmaGmmaWarpSpecializedILi2ENS5_IJNS4_1CILi1EEESB_SB_EEENS1_35KernelTmaWarpSpecializedCooperativeEEENS5_IJNSA_ILi256EEENSA_ILi128EEENSA_ILi32EEEEEEaNS5_IJlSB_lEEEaSJ_NS4_8TiledMMAINS4_8MMA_AtomIJNS4_4SM904GMMA27MMA_64x128x32_S32S8S8_SS_TNEEEENS4_6LayoutINS5_IJNSA_ILi2EEESB_SB_EEENS5_IJSB_NSA_ILi0EEEST_EEEEENS5_IJNS4_10UnderscoreESW_SW_EEEEENS4_13SM90_TMA_LOADENS4_14ComposedLayoutINS4_7SwizzleILi1ELi4ELi3EEENS4_18smem_ptr_flag_bitsILi8EEENSQ_INS5_IJNSA_ILi8EEESH_EEENS5_IJSH_SB_EEEEEEEvNS4_8identityESZ_S19_vS1A_EENS_8epilogue10collective6detail29Sm90TmaWarpSpecializedAdapterINS1D_15DefaultEpilogueIaSJ_SJ_NS1C_6thread17LinearCombinationIaLi1EiiLNS1H_9ScaleType4KindE0ELNS_15FloatRoundStyleE2EaEENS1_15EpilogueDefaultEEEEEvvEEEEvNT_6ParamsE)
        /*0008*/ 	.word	0x000000a8


	//----- nvinfo : EIATTR_FRAME_SIZE
	.align		4
.L_15:
        /*000c*/ 	.byte	0x04, 0x11
        /*000e*/ 	.short	(.L_17 - .L_16)
	.align		4
.L_16:
        /*0010*/ 	.word	index@(_ZN7cutlass13device_kernelINS_4gemm6kernel13GemmUniversalIN4cute5tupleIJiiiiEEENS1_10collective13CollectiveMmaINS1_34MainloopSm90TmaGmmaWarpSpecializedILi2ENS5_IJNS4_1CILi1EEESB_SB_EEENS1_35KernelTmaWarpSpecializedCooperativeEEENS5_IJNSA_ILi256EEENSA_ILi128EEENSA_ILi32EEEEEEaNS5_IJlSB_lEEEaSJ_NS4_8TiledMMAINS4_8MMA_AtomIJNS4_4SM904GMMA27MMA_64x128x32_S32S8S8_SS_TNEEEENS4_6LayoutINS5_IJNSA_ILi2EEESB_SB_EEENS5_IJSB_NSA_ILi0EEEST_EEEEENS5_IJNS4_10UnderscoreESW_SW_EEEEENS4_13SM90_TMA_LOADENS4_14ComposedLayoutINS4_7SwizzleILi1ELi4ELi3EEENS4_18smem_ptr_flag_bitsILi8EEENSQ_INS5_IJNSA_ILi8EEESH_EEENS5_IJSH_SB_EEEEEEEvNS4_8identityESZ_S19_vS1A_EENS_8epilogue10collective6detail29Sm90TmaWarpSpecializedAdapterINS1D_15DefaultEpilogueIaSJ_SJ_NS1C_6thread17LinearCombinationIaLi1EiiLNS1H_9ScaleType4KindE0ELNS_15FloatRoundStyleE2EaEENS1_15EpilogueDefaultEEEEEvvEEEEvNT_6ParamsE)
        /*0014*/ 	.word	0x00000000


	//----- nvinfo : EIATTR_MIN_STACK_SIZE
	.align		4
.L_17:
        /*0018*/ 	.byte	0x04, 0x12
        /*001a*/ 	.short	(.L_19 - .L_18)
	.align		4
.L_18:
        /*001c*/ 	.word	index@(_ZN7cutlass13device_kernelINS_4gemm6kernel13GemmUniversalIN4cute5tupleIJiiiiEEENS1_10collective13CollectiveMmaINS1_34MainloopSm90TmaGmmaWarpSpecializedILi2ENS5_IJNS4_1CILi1EEESB_SB_EEENS1_35KernelTmaWarpSpecializedCooperativeEEENS5_IJNSA_ILi256EEENSA_ILi128EEENSA_ILi32EEEEEEaNS5_IJlSB_lEEEaSJ_NS4_8TiledMMAINS4_8MMA_AtomIJNS4_4SM904GMMA27MMA_64x128x32_S32S8S8_SS_TNEEEENS4_6LayoutINS5_IJNSA_ILi2EEESB_SB_EEENS5_IJSB_NSA_ILi0EEEST_EEEEENS5_IJNS4_10UnderscoreESW_SW_EEEEENS4_13SM90_TMA_LOADENS4_14ComposedLayoutINS4_7SwizzleILi1ELi4ELi3EEENS4_18smem_ptr_flag_bitsILi8EEENSQ_INS5_IJNSA_ILi8EEESH_EEENS5_IJSH_SB_EEEEEEEvNS4_8identityESZ_S19_vS1A_EENS_8epilogue10collective6detail29Sm90TmaWarpSpecializedAdapterINS1D_15DefaultEpilogueIaSJ_SJ_NS1C_6thread17LinearCombinationIaLi1EiiLNS1H_9ScaleType4KindE0ELNS_15FloatRoundStyleE2EaEENS1_15EpilogueDefaultEEEEEvvEEEEvNT_6ParamsE)
        /*0020*/ 	.word	0x00000000
.L_19:


//--------------------- .nv.compat                --------------------------
	.section	.nv.compat,"",@"SHT_CUDA_COMPAT_INFO"
	.align	4
        /*0000*/ 	.byte	0x02, 0x09, 0x01, 0x00, 0x02, 0x02, 0x04, 0x00, 0x02, 0x05, 0x05, 0x00, 0x03, 0x07, 0x01, 0x01
        /*0010*/ 	.byte	0x02, 0x03, 0x01, 0x00, 0x02, 0x06, 0x01, 0x00, 0x04, 0x0b, 0x08, 0x00, 0x00, 0x00, 0x00, 0x00
        /*0020*/ 	.byte	0x00, 0x00, 0x00, 0x00


//--------------------- .nv.info._ZN7cutlass13device_kernelINS_4gemm6kernel13GemmUniversalIN4cute5tupleIJiiiiEEENS1_10collective13CollectiveMmaINS1_34MainloopSm90TmaGmmaWarpSpecializedILi2ENS5_IJNS4_1CILi1EEESB_SB_EEENS1_35KernelTmaWarpSpecializedCooperativeEEENS5_IJNSA_ILi256EEENSA_ILi128EEENSA_ILi32EEEEEEaNS5_IJlSB_lEEEaSJ_NS4_8TiledMMAINS4_8MMA_AtomIJNS4_4SM904GMMA27MMA_64x128x32_S32S8S8_SS_TNEEEENS4_6LayoutINS5_IJNSA_ILi2EEESB_SB_EEENS5_IJSB_NSA_ILi0EEEST_EEEEENS5_IJNS4_10UnderscoreESW_SW_EEEEENS4_13SM90_TMA_LOADENS4_14ComposedLayoutINS4_7SwizzleILi1ELi4ELi3EEENS4_18smem_ptr_flag_bitsILi8EEENSQ_INS5_IJNSA_ILi8EEESH_EEENS5_IJSH_SB_EEEEEEEvNS4_8identityESZ_S19_vS1A_EENS_8epilogue10collective6detail29Sm90TmaWarpSpecializedAdapterINS1D_15DefaultEpilogueIaSJ_SJ_NS1C_6thread17LinearCombinationIaLi1EiiLNS1H_9ScaleType4KindE0ELNS_15FloatRoundStyleE2EaEENS1_15EpilogueDefaultEEEEEvvEEEEvNT_6ParamsE --------------------------
	.section	.nv.info._ZN7cutlass13device_kernelINS_4gemm6kernel13GemmUniversalIN4cute5tupleIJiiiiEEENS1_10collective13CollectiveMmaINS1_34MainloopSm90TmaGmmaWarpSpecializedILi2ENS5_IJNS4_1CILi1EEESB_SB_EEENS1_35KernelTmaWarpSpecializedCooperativeEEENS5_IJNSA_ILi256EEENSA_ILi128EEENSA_ILi32EEEEEEaNS5_IJlSB_lEEEaSJ_NS4_8TiledMMAINS4_8MMA_AtomIJNS4_4SM904GMMA27MMA_64x128x32_S32S8S8_SS_TNEEEENS4_6LayoutINS5_IJNSA_ILi2EEESB_SB_EEENS5_IJSB_NSA_ILi0EEEST_EEEEENS5_IJNS4_10UnderscoreESW_SW_EEEEENS4_13SM90_TMA_LOADENS4_14ComposedLayoutINS4_7SwizzleILi1ELi4ELi3EEENS4_18smem_ptr_flag_bitsILi8EEENSQ_INS5_IJNSA_ILi8EEESH_EEENS5_IJSH_SB_EEEEEEEvNS4_8identityESZ_S19_vS1A_EENS_8epilogue10collective6detail29Sm90TmaWarpSpecializedAdapterINS1D_15DefaultEpilogueIaSJ_SJ_NS1C_6thread17LinearCombinationIaLi1EiiLNS1H_9ScaleType4KindE0ELNS_15FloatRoundStyleE2EaEENS1_15EpilogueDefaultEEEEEvvEEEEvNT_6ParamsE,"",@"SHT_CUDA_INFO"
	.sectionflags	@""
	.align	4


	//----- nvinfo : EIATTR_CUDA_API_VERSION
	.align		4
        /*0000*/ 	.byte	0x04, 0x37
        /*0002*/ 	.short	(.L_21 - .L_20)
.L_20:
        /*0004*/ 	.word	0x00000082


	//----- nvinfo : EIATTR_KPARAM_INFO
	.align		4
.L_21:
        /*0008*/ 	.byte	0x04, 0x17
        /*000a*/ 	.short	(.L_23 - .L_22)
.L_22:
        /*000c*/ 	.word	0x00000000
        /*0010*/ 	.short	0x0000
        /*0012*/ 	.short	0x0070
        /*0014*/ 	.byte	0x00, 0xf0, 0x01, 0x10


	//----- nvinfo : EIATTR_SPARSE_MMA_MASK
	.align		4
.L_23:
        /*0018*/ 	.byte	0x03, 0x50
        /*001a*/ 	.short	0x0000


	//----- nvinfo : EIATTR_MAXREG_COUNT
	.align		4
        /*001c*/ 	.byte	0x03, 0x1b
        /*001e*/ 	.short	0x00a8


	//----- nvinfo : EIATTR_NUM_BARRIERS
	.align		4
        /*0020*/ 	.byte	0x02, 0x4c
        /*0022*/ 	.byte	0x01
	.zero		1


	//----- nvinfo : EIATTR_EXTERNS
	.align		4
        /*0024*/ 	.byte	0x04, 0x0f
        /*0026*/ 	.short	(.L_25 - .L_24)


	//   ....[0]....
	.align		4
.L_24:
        /*0028*/ 	.word	index@(__assertfail)


	//----- nvinfo : EIATTR_MERCURY_ISA_VERSION
	.align		4
.L_25:
        /*002c*/ 	.byte	0x03, 0x5f
        /*002e*/ 	.short	0x0101


	//----- nvinfo : EIATTR_INT_WARP_WIDE_INSTR_OFFSETS
	.align		4
        /*0030*/ 	.byte	0x04, 0x31
        /*0032*/ 	.short	(.L_27 - .L_26)


	//   ....[0]....
.L_26:
        /*0034*/ 	.word	0x00000370


	//   ....[1]....
        /*0038*/ 	.word	0x000003a0


	//   ....[2]....
        /*003c*/ 	.word	0x00000480


	//----- nvinfo : EIATTR_COOP_GROUP_MASK_REGIDS
	.align		4
.L_27:
        /*0040*/ 	.byte	0x04, 0x29
        /*0042*/ 	.short	(.L_29 - .L_28)


	//   ....[0]....
.L_28:
        /*0044*/ 	.word	0xffffffff


	//   ....[1]....
        /*0048*/ 	.word	0xffffffff


	//   ....[2]....
        /*004c*/ 	.word	0xffffffff


	//   ....[3]....
        /*0050*/ 	.word	0xffffffff


	//   ....[4]....
        /*0054*/ 	.word	0xffffffff


	//----- nvinfo : EIATTR_COOP_GROUP_INSTR_OFFSETS
	.align		4
.L_29:
        /*0058*/ 	.byte	0x04, 0x28
        /*005a*/ 	.short	(.L_31 - .L_30)


	//   ....[0]....
.L_30:
        /*005c*/ 	.word	0x00000060


	//   ....[1]....
        /*0060*/ 	.word	0x00000070


	//   ....[2]....
        /*0064*/ 	.word	0x00000130


	//   ....[3]....
        /*0068*/ 	.word	0x00000280


	//   ....[4]....
        /*006c*/ 	.word	0x00000f30


	//----- nvinfo : EIATTR_REG_RECONFIG
	.align		4
.L_31:
        /*0070*/ 	.byte	0x01, 0x54
	.zero		2


	//----- nvinfo : EIATTR_SYSCALL_OFFSETS
	.align		4
        /*0074*/ 	.byte	0x04, 0x46
        /*0076*/ 	.short	(.L_33 - .L_32)


	//   ....[0]....
.L_32:
        /*0078*/ 	.word	0x00001100


	//----- nvinfo : EIATTR_MBARRIER_INSTR_OFFSETS
	.align		4
.L_33:
        /*007c*/ 	.byte	0x04, 0x39
        /*007e*/ 	.short	(.L_35 - .L_34)


	//   ....[0]....
.L_34:
        /*0080*/ 	.word	0x00000230
        /*0084*/ 	.word	0x000000ff
        /*0088*/ 	.word	0x00000000
        /*008c*/ 	.short	0x0100
        /*008e*/ 	.byte	0x08
	.zero		1


	//   ....[1]....
        /*0090*/ 	.word	0x00000240
        /*0094*/ 	.word	0x000000ff
        /*0098*/ 	.word	0x00000010
        /*009c*/ 	.short	0x0100
        /*009e*/ 	.byte	0x08
	.zero		1


	//   ....[2]....
        /*00a0*/ 	.word	0x00000250
        /*00a4*/ 	.word	0x000000ff
        /*00a8*/ 	.word	0x00000008
        /*00ac*/ 	.short	0x0100
        /*00ae*/ 	.byte	0x08
	.zero		1


	//   ....[3]....
        /*00b0*/ 	.word	0x00000260
        /*00b4*/ 	.word	0x000000ff
        /*00b8*/ 	.word	0x00000018
        /*00bc*/ 	.short	0x0100
        /*00be*/ 	.byte	0x08
	.zero		1


	//   ....[4]....
        /*00c0*/ 	.word	0x000004f0
        /*00c4*/ 	.word	0x000000ff
        /*00c8*/ 	.word	0x00000030
        /*00cc*/ 	.short	0x0100
        /*00ce*/ 	.byte	0x06
	.zero		1


	//   ....[5]....
        /*00d0*/ 	.word	0x00000550
        /*00d4*/ 	.word	0x000000ff
        /*00d8*/ 	.word	0x00000038
        /*00dc*/ 	.short	0x0100
        /*00de*/ 	.byte	0x06
	.zero		1


	//   ....[6]....
        /*00e0*/ 	.word	0x000011d0
        /*00e4*/ 	.word	0x00000003
        /*00e8*/ 	.word	0x00000000
        /*00ec*/ 	.short	0x010a
        /*00ee*/ 	.byte	0x3f
	.zero		1


	//   ....[7]....
        /*00f0*/ 	.word	0x00001210
        /*00f4*/ 	.word	0x00000003
        /*00f8*/ 	.word	0x00000000
        /*00fc*/ 	.short	0x010a
        /*00fe*/ 	.byte	0x3f
	.zero		1


	//   ....[8]....
        /*0100*/ 	.word	0x000014b0
        /*0104*/ 	.word	0x00000005
        /*0108*/ 	.word	0x00000000
        /*010c*/ 	.short	0x010a
        /*010e*/ 	.byte	0x3f
	.zero		1


	//   ....[9]....
        /*0110*/ 	.word	0x000014f0
        /*0114*/ 	.word	0x00000005
        /*0118*/ 	.word	0x00000000
        /*011c*/ 	.short	0x010a
        /*011e*/ 	.byte	0x3f
	.zero		1


	//   ....[10]....
        /*0120*/ 	.word	0x00001630
        /*0124*/ 	.word	0x00000004
        /*0128*/ 	.word	0x00000000
        /*012c*/ 	.short	0x0101
        /*012e*/ 	.byte	0x3f
	.zero		1


	//   ....[11]....
        /*0130*/ 	.word	0x000017f0
        /*0134*/ 	.word	0x00000000
        /*0138*/ 	.word	0x00000000
        /*013c*/ 	.short	0x0101
        /*013e*/ 	.byte	0x3f
	.zero		1


	//   ....[12]....
        /*0140*/ 	.word	0x00008ed0
        /*0144*/ 	.word	0x0000000c
        /*0148*/ 	.word	0x00000010
        /*014c*/ 	.short	0x010a
        /*014e*/ 	.byte	0x3f
	.zero		1


	//   ....[13]....
        /*0150*/ 	.word	0x00009290
        /*0154*/ 	.word	0x00000005
        /*0158*/ 	.word	0x00000038
        /*015c*/ 	.short	0x0101
        /*015e*/ 	.byte	0x3f
	.zero		1


	//   ....[14]....
        /*0160*/ 	.word	0x00009990
        /*0164*/ 	.word	0x00000007
        /*0168*/ 	.word	0x00000000
        /*016c*/ 	.short	0x010a
        /*016e*/ 	.byte	0x3f
	.zero		1


	//   ....[15]....
        /*0170*/ 	.word	0x00009a10
        /*0174*/ 	.word	0x00000005
        /*0178*/ 	.word	0x00000000
        /*017c*/ 	.short	0x010a
        /*017e*/ 	.byte	0x3f
	.zero		1


	//   ....[16]....
        /*0180*/ 	.word	0x00009a70
        /*0184*/ 	.word	0x00000003
        /*0188*/ 	.word	0x00000000
        /*018c*/ 	.short	0x010a
        /*018e*/ 	.byte	0x3f
	.zero		1


	//   ....[17]....
        /*0190*/ 	.word	0x00009ac0
        /*0194*/ 	.word	0x00000005
        /*0198*/ 	.word	0x00000000
        /*019c*/ 	.short	0x010a
        /*019e*/ 	.byte	0x3f
	.zero		1


	//   ....[18]....
        /*01a0*/ 	.word	0x00009b90
        /*01a4*/ 	.word	0x0000000c
        /*01a8*/ 	.word	0x00000010
        /*01ac*/ 	.short	0x010a
        /*01ae*/ 	.byte	0x3f
	.zero		1


	//   ....[19]....
        /*01b0*/ 	.word	0x00009c60
        /*01b4*/ 	.word	0x00000007
        /*01b8*/ 	.word	0x00000000
        /*01bc*/ 	.short	0x010a
        /*01be*/ 	.byte	0x3f
	.zero		1


	//----- nvinfo : EIATTR_NUM_MBARRIERS
	.align		4
.L_35:
        /*01c0*/ 	.byte	0x03, 0x38
        /*01c2*/ 	.short	0x0006


	//----- nvinfo : EIATTR_EXIT_INSTR_OFFSETS
	.align		4
        /*01c4*/ 	.byte	0x04, 0x1c
        /*01c6*/ 	.short	(.L_37 - .L_36)


	//   ....[0]....
.L_36:
        /*01c8*/ 	.word	0x000005a0


	//   ....[1]....
        /*01cc*/ 	.word	0x00000e70


	//   ....[2]....
        /*01d0*/ 	.word	0x00008540


	//   ....[3]....
        /*01d4*/ 	.word	0x00008b70


	//   ....[4]....
        /*01d8*/ 	.word	0x00009a60


	//----- nvinfo : EIATTR_MAX_THREADS
	.align		4
.L_37:
        /*01dc*/ 	.byte	0x04, 0x05
        /*01de*/ 	.short	(.L_39 - .L_38)
.L_38:
        /*01e0*/ 	.word	0x00000180
        /*01e4*/ 	.word	0x00000001
        /*01e8*/ 	.word	0x00000001


	//----- nvinfo : EIATTR_CRS_STACK_SIZE
	.align		4
.L_39:
        /*01ec*/ 	.byte	0x04, 0x1e
        /*01ee*/ 	.short	(.L_41 - .L_40)
.L_40:
        /*01f0*/ 	.word	0x00000000


	//----- nvinfo : EIATTR_CBANK_PARAM_SIZE
	.align		4
.L_41:
        /*01f4*/ 	.byte	0x03, 0x19
        /*01f6*/ 	.short	0x0470


	//----- nvinfo : EIATTR_PARAM_CBANK
	.align		4
        /*01f8*/ 	.byte	0x04, 0x0a
        /*01fa*/ 	.short	(.L_43 - .L_42)
	.align		4
.L_42:
        /*01fc*/ 	.word	index@(.nv.constant0._ZN7cutlass13device_kernelINS_4gemm6kernel13GemmUniversalIN4cute5tupleIJiiiiEEENS1_10collective13CollectiveMmaINS1_34MainloopSm90TmaGmmaWarpSpecializedILi2ENS5_IJNS4_1CILi1EEESB_SB_EEENS1_35KernelTmaWarpSpecializedCooperativeEEENS5_IJNSA_ILi256EEENSA_ILi128EEENSA_ILi32EEEEEEaNS5_IJlSB_lEEEaSJ_NS4_8TiledMMAINS4_8MMA_AtomIJNS4_4SM904GMMA27MMA_64x128x32_S32S8S8_SS_TNEEEENS4_6LayoutINS5_IJNSA_ILi2EEESB_SB_EEENS5_IJSB_NSA_ILi0EEEST_EEEEENS5_IJNS4_10UnderscoreESW_SW_EEEEENS4_13SM90_TMA_LOADENS4_14ComposedLayoutINS4_7SwizzleILi1ELi4ELi3EEENS4_18smem_ptr_flag_bitsILi8EEENSQ_INS5_IJNSA_ILi8EEESH_EEENS5_IJSH_SB_EEEEEEEvNS4_8identityESZ_S19_vS1A_EENS_8epilogue10collective6detail29Sm90TmaWarpSpecializedAdapterINS1D_15DefaultEpilogueIaSJ_SJ_NS1C_6thread17LinearCombinationIaLi1EiiLNS1H_9ScaleType4KindE0ELNS_15FloatRoundStyleE2EaEENS1_15EpilogueDefaultEEEEEvvEEEEvNT_6ParamsE)
        /*0200*/ 	.short	0x0210
        /*0202*/ 	.short	0x0470


	//----- nvinfo : EIATTR_SW_WAR
	.align		4
.L_43:
        /*0204*/ 	.byte	0x04, 0x36
        /*0206*/ 	.short	(.L_45 - .L_44)
.L_44:
        /*0208*/ 	.word	0x00000008
.L_45:


//--------------------- .nv.callgraph             --------------------------
	.section	.nv.callgraph,"",@"SHT_CUDA_CALLGRAPH"
	.align	4
	.sectionentsize	8
	.align		4
        /*0000*/ 	.word	0x00000000
	.align		4
        /*0004*/ 	.word	0xffffffff
	.align		4
        /*0008*/ 	.word	index@(_ZN7cutlass13device_kernelINS_4gemm6kernel13GemmUniversalIN4cute5tupleIJiiiiEEENS1_10collective13CollectiveMmaINS1_34MainloopSm90TmaGmmaWarpSpecializedILi2ENS5_IJNS4_1CILi1EEESB_SB_EEENS1_35KernelTmaWarpSpecializedCooperativeEEENS5_IJNSA_ILi256EEENSA_ILi128EEENSA_ILi32EEEEEEaNS5_IJlSB_lEEEaSJ_NS4_8TiledMMAINS4_8MMA_AtomIJNS4_4SM904GMMA27MMA_64x128x32_S32S8S8_SS_TNEEEENS4_6LayoutINS5_IJNSA_ILi2EEESB_SB_EEENS5_IJSB_NSA_ILi0EEEST_EEEEENS5_IJNS4_10UnderscoreESW_SW_EEEEENS4_13SM90_TMA_LOADENS4_14ComposedLayoutINS4_7SwizzleILi1ELi4ELi3EEENS4_18smem_ptr_flag_bitsILi8EEENSQ_INS5_IJNSA_ILi8EEESH_EEENS5_IJSH_SB_EEEEEEEvNS4_8identityESZ_S19_vS1A_EENS_8epilogue10collective6detail29Sm90TmaWarpSpecializedAdapterINS1D_15DefaultEpilogueIaSJ_SJ_NS1C_6thread17LinearCombinationIaLi1EiiLNS1H_9ScaleType4KindE0ELNS_15FloatRoundStyleE2EaEENS1_15EpilogueDefaultEEEEEvvEEEEvNT_6ParamsE)
	.align		4
        /*000c*/ 	.word	index@(__assertfail)
	.align		4
        /*0010*/ 	.word	0x00000000
	.align		4
        /*0014*/ 	.word	0xfffffffe
	.align		4
        /*0018*/ 	.word	0x00000000
	.align		4
        /*001c*/ 	.word	0xfffffffd
	.align		4
        /*0020*/ 	.word	0x00000000
	.align		4
        /*0024*/ 	.word	0xfffffffc


//--------------------- .nv.constant4             --------------------------
	.section	.nv.constant4,"a",@progbits
	.align	8
	.align		8
.nv.constant4:
        /*0000*/ 	.dword	__assertfail
	.align		8
        /*0008*/ 	.dword	__unnamed_1
	.align		8
        /*0010*/ 	.dword	_ZN40_INTERNAL_e2b1ecb1_4_k_cu_7da674c0_278294cuda3std3__45__cpo5beginE
	.align		8
        /*0018*/ 	.dword	_ZN40_INTERNAL_e2b1ecb1_4_k_cu_7da674c0_278294cuda3std3__45__cpo3endE
	.align		8
        /*0020*/ 	.dword	_ZN40_INTERNAL_e2b1ecb1_4_k_cu_7da674c0_278294cuda3std3__45__cpo6cbeginE
	.align		8
        /*0028*/ 	.dword	_ZN40_INTERNAL_e2b1ecb1_4_k_cu_7da674c0_278294cuda3std3__45__cpo4cendE
	.align		8
        /*0030*/ 	.dword	_ZN40_INTERNAL_e2b1ecb1_4_k_cu_7da674c0_278294cuda3std3__442_GLOBAL__N__e2b1ecb1_4_k_cu_7da674c0_278296ignoreE
	.align		8
        /*0038*/ 	.dword	_ZN40_INTERNAL_e2b1ecb1_4_k_cu_7da674c0_278294cuda3std3__419piecewise_constructE
	.align		8
        /*0040*/ 	.dword	_ZN40_INTERNAL_e2b1ecb1_4_k_cu_7da674c0_278294cuda3std3__48in_placeE
	.align		8
        /*0048*/ 	.dword	_ZN40_INTERNAL_e2b1ecb1_4_k_cu_7da674c0_278294cuda3std6ranges3__45__cpo4swapE
	.align		8
        /*0050*/ 	.dword	_ZN40_INTERNAL_e2b1ecb1_4_k_cu_7da674c0_278294cuda3std6ranges3__45__cpo9iter_moveE
	.align		8
        /*0058*/ 	.dword	_ZN40_INTERNAL_e2b1ecb1_4_k_cu_7da674c0_278294cute7productE
	.align		8
        /*0060*/ 	.dword	_ZN40_INTERNAL_e2b1ecb1_4_k_cu_7da674c0_278294cute1_E
	.align		8
        /*0068*/ 	.dword	$str$22
	.align		8
        /*0070*/ 	.dword	$str$23


//--------------------- .text._ZN7cutlass13device_kernelINS_4gemm6kernel13GemmUniversalIN4cute5tupleIJiiiiEEENS1_10collective13CollectiveMmaINS1_34MainloopSm90TmaGmmaWarpSpecializedILi2ENS5_IJNS4_1CILi1EEESB_SB_EEENS1_35KernelTmaWarpSpecializedCooperativeEEENS5_IJNSA_ILi256EEENSA_ILi128EEENSA_ILi32EEEEEEaNS5_IJlSB_lEEEaSJ_NS4_8TiledMMAINS4_8MMA_AtomIJNS4_4SM904GMMA27MMA_64x128x32_S32S8S8_SS_TNEEEENS4_6LayoutINS5_IJNSA_ILi2EEESB_SB_EEENS5_IJSB_NSA_ILi0EEEST_EEEEENS5_IJNS4_10UnderscoreESW_SW_EEEEENS4_13SM90_TMA_LOADENS4_14ComposedLayoutINS4_7SwizzleILi1ELi4ELi3EEENS4_18smem_ptr_flag_bitsILi8EEENSQ_INS5_IJNSA_ILi8EEESH_EEENS5_IJSH_SB_EEEEEEEvNS4_8identityESZ_S19_vS1A_EENS_8epilogue10collective6detail29Sm90TmaWarpSpecializedAdapterINS1D_15DefaultEpilogueIaSJ_SJ_NS1C_6thread17LinearCombinationIaLi1EiiLNS1H_9ScaleType4KindE0ELNS_15FloatRoundStyleE2EaEENS1_15EpilogueDefaultEEEEEvvEEEEvNT_6ParamsE --------------------------
	.section	.text._ZN7cutlass13device_kernelINS_4gemm6kernel13GemmUniversalIN4cute5tupleIJiiiiEEENS1_10collective13CollectiveMmaINS1_34MainloopSm90TmaGmmaWarpSpecializedILi2ENS5_IJNS4_1CILi1EEESB_SB_EEENS1_35KernelTmaWarpSpecializedCooperativeEEENS5_IJNSA_ILi256EEENSA_ILi128EEENSA_ILi32EEEEEEaNS5_IJlSB_lEEEaSJ_NS4_8TiledMMAINS4_8MMA_AtomIJNS4_4SM904GMMA27MMA_64x128x32_S32S8S8_SS_TNEEEENS4_6LayoutINS5_IJNSA_ILi2EEESB_SB_EEENS5_IJSB_NSA_ILi0EEEST_EEEEENS5_IJNS4_10UnderscoreESW_SW_EEEEENS4_13SM90_TMA_LOADENS4_14ComposedLayoutINS4_7SwizzleILi1ELi4ELi3EEENS4_18smem_ptr_flag_bitsILi8EEENSQ_INS5_IJNSA_ILi8EEESH_EEENS5_IJSH_SB_EEEEEEEvNS4_8identityESZ_S19_vS1A_EENS_8epilogue10collective6detail29Sm90TmaWarpSpecializedAdapterINS1D_15DefaultEpilogueIaSJ_SJ_NS1C_6thread17LinearCombinationIaLi1EiiLNS1H_9ScaleType4KindE0ELNS_15FloatRoundStyleE2EaEENS1_15EpilogueDefaultEEEEEvvEEEEvNT_6ParamsE,"ax",@progbits
	.align	128
.text._ZN7cutlass13device_kernelINS_4gemm6kernel13GemmUniversalIN4cute5tupleIJiiiiEEENS1_10collective13CollectiveMmaINS1_34MainloopSm90TmaGmmaWarpSpecializedILi2ENS5_IJNS4_1CILi1EEESB_SB_EEENS1_35KernelTmaWarpSpecializedCooperativeEEENS5_IJNSA_ILi256EEENSA_ILi128EEENSA_ILi32EEEEEEaNS5_IJlSB_lEEEaSJ_NS4_8TiledMMAINS4_8MMA_AtomIJNS4_4SM904GMMA27MMA_64x128x32_S32S8S8_SS_TNEEEENS4_6LayoutINS5_IJNSA_ILi2EEESB_SB_EEENS5_IJSB_NSA_ILi0EEEST_EEEEENS5_IJNS4_10UnderscoreESW_SW_EEEEENS4_13SM90_TMA_LOADENS4_14ComposedLayoutINS4_7SwizzleILi1ELi4ELi3EEENS4_18smem_ptr_flag_bitsILi8EEENSQ_INS5_IJNSA_ILi8EEESH_EEENS5_IJSH_SB_EEEEEEEvNS4_8identityESZ_S19_vS1A_EENS_8epilogue10collective6detail29Sm90TmaWarpSpecializedAdapterINS1D_15DefaultEpilogueIaSJ_SJ_NS1C_6thread17LinearCombinationIaLi1EiiLNS1H_9ScaleType4KindE0ELNS_15FloatRoundStyleE2EaEENS1_15EpilogueDefaultEEEEEvvEEEEvNT_6ParamsE:
        .type           _ZN7cutlass13device_kernelINS_4gemm6kernel13GemmUniversalIN4cute5tupleIJiiiiEEENS1_10collective13CollectiveMmaINS1_34MainloopSm90TmaGmmaWarpSpecializedILi2ENS5_IJNS4_1CILi1EEESB_SB_EEENS1_35KernelTmaWarpSpecializedCooperativeEEENS5_IJNSA_ILi256EEENSA_ILi128EEENSA_ILi32EEEEEEaNS5_IJlSB_lEEEaSJ_NS4_8TiledMMAINS4_8MMA_AtomIJNS4_4SM904GMMA27MMA_64x128x32_S32S8S8_SS_TNEEEENS4_6LayoutINS5_IJNSA_ILi2EEESB_SB_EEENS5_IJSB_NSA_ILi0EEEST_EEEEENS5_IJNS4_10UnderscoreESW_SW_EEEEENS4_13SM90_TMA_LOADENS4_14ComposedLayoutINS4_7SwizzleILi1ELi4ELi3EEENS4_18smem_ptr_flag_bitsILi8EEENSQ_INS5_IJNSA_ILi8EEESH_EEENS5_IJSH_SB_EEEEEEEvNS4_8identityESZ_S19_vS1A_EENS_8epilogue10collective6detail29Sm90TmaWarpSpecializedAdapterINS1D_15DefaultEpilogueIaSJ_SJ_NS1C_6thread17LinearCombinationIaLi1EiiLNS1H_9ScaleType4KindE0ELNS_15FloatRoundStyleE2EaEENS1_15EpilogueDefaultEEEEEvvEEEEvNT_6ParamsE,@function
        .size           _ZN7cutlass13device_kernelINS_4gemm6kernel13GemmUniversalIN4cute5tupleIJiiiiEEENS1_10collective13CollectiveMmaINS1_34MainloopSm90TmaGmmaWarpSpecializedILi2ENS5_IJNS4_1CILi1EEESB_SB_EEENS1_35KernelTmaWarpSpecializedCooperativeEEENS5_IJNSA_ILi256EEENSA_ILi128EEENSA_ILi32EEEEEEaNS5_IJlSB_lEEEaSJ_NS4_8TiledMMAINS4_8MMA_AtomIJNS4_4SM904GMMA27MMA_64x128x32_S32S8S8_SS_TNEEEENS4_6LayoutINS5_IJNSA_ILi2EEESB_SB_EEENS5_IJSB_NSA_ILi0EEEST_EEEEENS5_IJNS4_10UnderscoreESW_SW_EEEEENS4_13SM90_TMA_LOADENS4_14ComposedLayoutINS4_7SwizzleILi1ELi4ELi3EEENS4_18smem_ptr_flag_bitsILi8EEENSQ_INS5_IJNSA_ILi8EEESH_EEENS5_IJSH_SB_EEEEEEEvNS4_8identityESZ_S19_vS1A_EENS_8epilogue10collective6detail29Sm90TmaWarpSpecializedAdapterINS1D_15DefaultEpilogueIaSJ_SJ_NS1C_6thread17LinearCombinationIaLi1EiiLNS1H_9ScaleType4KindE0ELNS_15FloatRoundStyleE2EaEENS1_15EpilogueDefaultEEEEEvvEEEEvNT_6ParamsE,(.L_x_322 - _ZN7cutlass13device_kernelINS_4gemm6kernel13GemmUniversalIN4cute5tupleIJiiiiEEENS1_10collective13CollectiveMmaINS1_34MainloopSm90TmaGmmaWarpSpecializedILi2ENS5_IJNS4_1CILi1EEESB_SB_EEENS1_35KernelTmaWarpSpecializedCooperativeEEENS5_IJNSA_ILi256EEENSA_ILi128EEENSA_ILi32EEEEEEaNS5_IJlSB_lEEEaSJ_NS4_8TiledMMAINS4_8MMA_AtomIJNS4_4SM904GMMA27MMA_64x128x32_S32S8S8_SS_TNEEEENS4_6LayoutINS5_IJNSA_ILi2EEESB_SB_EEENS5_IJSB_NSA_ILi0EEEST_EEEEENS5_IJNS4_10UnderscoreESW_SW_EEEEENS4_13SM90_TMA_LOADENS4_14ComposedLayoutINS4_7SwizzleILi1ELi4ELi3EEENS4_18smem_ptr_flag_bitsILi8EEENSQ_INS5_IJNSA_ILi8EEESH_EEENS5_IJSH_SB_EEEEEEEvNS4_8identityESZ_S19_vS1A_EENS_8epilogue10collective6detail29Sm90TmaWarpSpecializedAdapterINS1D_15DefaultEpilogueIaSJ_SJ_NS1C_6thread17LinearCombinationIaLi1EiiLNS1H_9ScaleType4KindE0ELNS_15FloatRoundStyleE2EaEENS1_15EpilogueDefaultEEEEEvvEEEEvNT_6ParamsE)
        .other          _ZN7cutlass13device_kernelINS_4gemm6kernel13GemmUniversalIN4cute5tupleIJiiiiEEENS1_10collective13CollectiveMmaINS1_34MainloopSm90TmaGmmaWarpSpecializedILi2ENS5_IJNS4_1CILi1EEESB_SB_EEENS1_35KernelTmaWarpSpecializedCooperativeEEENS5_IJNSA_ILi256EEENSA_ILi128EEENSA_ILi32EEEEEEaNS5_IJlSB_lEEEaSJ_NS4_8TiledMMAINS4_8MMA_AtomIJNS4_4SM904GMMA27MMA_64x128x32_S32S8S8_SS_TNEEEENS4_6LayoutINS5_IJNSA_ILi2EEESB_SB_EEENS5_IJSB_NSA_ILi0EEEST_EEEEENS5_IJNS4_10UnderscoreESW_SW_EEEEENS4_13SM90_TMA_LOADENS4_14ComposedLayoutINS4_7SwizzleILi1ELi4ELi3EEENS4_18smem_ptr_flag_bitsILi8EEENSQ_INS5_IJNSA_ILi8EEESH_EEENS5_IJSH_SB_EEEEEEEvNS4_8identityESZ_S19_vS1A_EENS_8epilogue10collective6detail29Sm90TmaWarpSpecializedAdapterINS1D_15DefaultEpilogueIaSJ_SJ_NS1C_6thread17LinearCombinationIaLi1EiiLNS1H_9ScaleType4KindE0ELNS_15FloatRoundStyleE2EaEENS1_15EpilogueDefaultEEEEEvvEEEEvNT_6ParamsE,@"STO_CUDA_ENTRY STV_DEFAULT"
_ZN7cutlass13device_kernelINS_4gemm6kernel13GemmUniversalIN4cute5tupleIJiiiiEEENS1_10collective13CollectiveMmaINS1_34MainloopSm90TmaGmmaWarpSpecializedILi2ENS5_IJNS4_1CILi1EEESB_SB_EEENS1_35KernelTmaWarpSpecializedCooperativeEEENS5_IJNSA_ILi256EEENSA_ILi128EEENSA_ILi32EEEEEEaNS5_IJlSB_lEEEaSJ_NS4_8TiledMMAINS4_8MMA_AtomIJNS4_4SM904GMMA27MMA_64x128x32_S32S8S8_SS_TNEEEENS4_6LayoutINS5_IJNSA_ILi2EEESB_SB_EEENS5_IJSB_NSA_ILi0EEEST_EEEEENS5_IJNS4_10UnderscoreESW_SW_EEEEENS4_13SM90_TMA_LOADENS4_14ComposedLayoutINS4_7SwizzleILi1ELi4ELi3EEENS4_18smem_ptr_flag_bitsILi8EEENSQ_INS5_IJNSA_ILi8EEESH_EEENS5_IJSH_SB_EEEEEEEvNS4_8identityESZ_S19_vS1A_EENS_8epilogue10collective6detail29Sm90TmaWarpSpecializedAdapterINS1D_15DefaultEpilogueIaSJ_SJ_NS1C_6thread17LinearCombinationIaLi1EiiLNS1H_9ScaleType4KindE0ELNS_15FloatRoundStyleE2EaEENS1_15EpilogueDefaultEEEEEvvEEEEvNT_6ParamsE:
[----:B------:R-:W0:Y:S01]  /*0000*/  LDC R1, c[0x0][0x28] ;  /* 0x00000a00ff017b82 */ /* 0x000e220000000800 */
[----:B------:R-:W1:Y:S01]  /*0010*/  S2R R18, SR_TID.X ;  /* 0x0000000000127919 */ /* 0x000e620000002100 */
[----:B------:R-:W-:Y:S01]  /*0020*/  ELECT P0, URZ, PT ;  /* 0x00000000003f782f */ /* 0x000fe20003800000 */
[----:B------:R-:W-:Y:S01]  /*0030*/  BSSY B0, `(.L_x_0) ;  /* 0x000000f000007945 */ /* 0x000fe20003800000 */
[--C-:B-1----:R-:W-:Y:S02]  /*0040*/  SHF.R.U32.HI R0, RZ, 0x5, R18.reuse ;  /* 0x00000005ff007819 */ /* 0x102fe40000011612 */
[----:B------:R-:W-:-:S03]  /*0050*/  SHF.R.U32.HI R2, RZ, 0x7, R18 ;  /* 0x00000007ff027819 */ /* 0x000fc60000011612 */
[----:B------:R-:W1:Y:S04]  /*0060*/  SHFL.IDX PT, R5, R0, RZ, 0x1f ;  /* 0x00001fff00057589 */ /* 0x000e6800000e0000 */
[----:B------:R2:W3:Y:S01]  /*0070*/  SHFL.IDX PT, R8, R2, RZ, 0x1f ;  /* 0x00001fff02087589 */ /* 0x0004e200000e0000 */
[----:B-1----:R-:W-:-:S13]  /*0080*/  ISETP.NE.OR P0, PT, R5, RZ, !P0 ;  /* 0x000000ff0500720c */ /* 0x002fda0004705670 */
[----:B0-23--:R-:W-:Y:S05]  /*0090*/  @P0 BRA `(.L_x_1) ;  /* 0x0000000000200947 */ /* 0x00dfea0003800000 */
[----:B------:R-:W-:Y:S02]  /*00a0*/  ULDC.64 UR4, c[0x0][0x198] ;  /* 0x0000660000047ab9 */ /* 0x000fe40000000a00 */
[----:B------:R-:W-:Y:S02]  /*00b0*/  UIADD3 UR6, UP0, UR4, 0xf0, URZ ;  /* 0x000000f004067890 */ /* 0x000fe4000ff1e03f */
[----:B------:R-:W-:Y:S02]  /*00c0*/  UIADD3 UR4, UP1, UR4, 0x1f0, URZ ;  /* 0x000001f004047890 */ /* 0x000fe4000ff3e03f */
[----:B------:R-:W-:Y:S02]  /*00d0*/  UIADD3.X UR7, URZ, UR5, URZ, UP0, !UPT ;  /* 0x000000053f077290 */ /* 0x000fe400087fe43f */
[----:B------:R-:W-:-:S07]  /*00e0*/  UIADD3.X UR5, URZ, UR5, URZ, UP1, !UPT ;  /* 0x000000053f057290 */ /* 0x000fce0008ffe43f */
[----:B------:R0:W-:Y:S02]  /*00f0*/  UTMACCTL.PF [UR6] ;  /* 0x00000000060079b9 */ /* 0x0001e40008040000 */
[----:B------:R0:W-:Y:S02]  /*0100*/  UTMACCTL.PF [UR4] ;  /* 0x00000000040079b9 */ /* 0x0001e40008040000 */
[----:B0-----:R-:W-:Y:S01]  /*0110*/  NOP ;  /* 0x0000000000007918 */ /* 0x001fe20000000000 */
.L_x_1:
[----:B------:R-:W-:Y:S05]  /*0120*/  BSYNC B0 ;  /* 0x0000000000007941 */ /* 0x000fea0003800000 */
.L_x_0:
[----:B------:R-:W0:Y:S02]  /*0130*/  SHFL.IDX PT, R2, R0, RZ, 0x1f ;  /* 0x00001fff00027589 */ /* 0x000e2400000e0000 */
[----:B0-----:R-:W-:-:S13]  /*0140*/  ISETP.NE.AND P0, PT, R2, RZ, PT ;  /* 0x000000ff0200720c */ /* 0x001fda0003f05270 */
[----:B------:R-:W-:Y:S05]  /*0150*/  @P0 BRA `(.L_x_2) ;  /* 0x0000000000480947 */ /* 0x000fea0003800000 */
[----:B------:R-:W0:Y:S01]  /*0160*/  S2UR UR8, SR_CgaCtaId ;  /* 0x00000000000879c3 */ /* 0x000e220000008800 */
[----:B------:R-:W-:Y:S01]  /*0170*/  UMOV UR4, 0x400 ;  /* 0x0000040000047882 */ /* 0x000fe20000000000 */
[----:B------:R-:W-:Y:S01]  /*0180*/  UMOV UR5, 0x1 ;  /* 0x0000000100057882 */ /* 0x000fe20000000000 */
[----:B------:R-:W-:Y:S01]  /*0190*/  UMOV UR6, 0x100 ;  /* 0x0000010000067882 */ /* 0x000fe20000000000 */
[----:B------:R-:W-:Y:S01]  /*01a0*/  ELECT P0, URZ, PT ;  /* 0x00000000003f782f */ /* 0x000fe20003800000 */
[----:B------:R-:W-:-:S04]  /*01b0*/  UIADD3 UR6, -UR6, 0x100000, URZ ;  /* 0x0010000006067890 */ /* 0x000fc8000fffe13f */
[----:B------:R-:W-:Y:S02]  /*01c0*/  USHF.L.U32 UR7, UR6, 0xb, URZ ;  /* 0x0000000b06077899 */ /* 0x000fe4000800063f */
[----:B------:R-:W-:Y:S02]  /*01d0*/  USHF.L.U32 UR6, UR6, 0x1, URZ ;  /* 0x0000000106067899 */ /* 0x000fe4000800063f */
[----:B0-----:R-:W-:Y:S02]  /*01e0*/  ULEA UR8, UR8, UR4, 0x18 ;  /* 0x0000000408087291 */ /* 0x001fe4000f8ec03f */
[----:B------:R-:W-:-:S04]  /*01f0*/  UIADD3 UR4, -UR5, 0x100000, URZ ;  /* 0x0010000005047890 */ /* 0x000fc8000fffe13f */
[----:B------:R-:W-:Y:S02]  /*0200*/  USHF.L.U32 UR5, UR4, 0xb, URZ ;  /* 0x0000000b04057899 */ /* 0x000fe4000800063f */
[----:B------:R-:W-:Y:S01]  /*0210*/  USHF.L.U32 UR4, UR4, 0x1, URZ ;  /* 0x0000000104047899 */ /* 0x000fe2000800063f */
[----:B------:R-:W0:Y:S11]  /*0220*/  FENCE.VIEW.ASYNC.S ;  /* 0x00000000000073c6 */ /* 0x000e360000000000 */
[----:B0-----:R0:W1:Y:S01]  /*0230*/  SYNCS.EXCH.64 URZ, [UR8], UR4 ;  /* 0x00000004083f75b2 */ /* 0x0010620008000100 */
[----:B------:R0:W2:Y:S01]  /*0240*/  SYNCS.EXCH.64 URZ, [UR8+0x10], UR6 ;  /* 0x00001006083f75b2 */ /* 0x0000a20008000100 */
[----:B------:R0:W3:Y:S01]  /*0250*/  SYNCS.EXCH.64 URZ, [UR8+0x8], UR4 ;  /* 0x00000804083f75b2 */ /* 0x0000e20008000100 */
[----:B------:R0:W4:Y:S01]  /*0260*/  SYNCS.EXCH.64 URZ, [UR8+0x18], UR6 ;  /* 0x00001806083f75b2 */ /* 0x0001220008000100 */
[----:B------:R-:W-:Y:S01]  /*0270*/  NOP ;  /* 0x0000000000007918 */ /* 0x000fe20000000000 */
.L_x_2:
[----:B------:R-:W5:Y:S01]  /*0280*/  SHFL.IDX PT, R0, R0, RZ, 0x1f ;  /* 0x00001fff00007589 */ /* 0x000f6200000e0000 */
[----:B------:R-:W-:Y:S01]  /*0290*/  ELECT P0, URZ, PT ;  /* 0x00000000003f782f */ /* 0x000fe20003800000 */
[----:B------:R-:W1:Y:S01]  /*02a0*/  LDC R2, c[0x0][0x65c] ;  /* 0x00019700ff027b82 */ /* 0x000e620000000800 */
[----:B------:R-:W-:Y:S01]  /*02b0*/  SHF.R.S32.HI R6, RZ, 0x1f, R5 ;  /* 0x0000001fff067819 */ /* 0x000fe20000011405 */
[----:B------:R-:W2:Y:S01]  /*02c0*/  S2R R3, SR_CTAID.Y ;  /* 0x0000000000037919 */ /* 0x000ea20000002600 */
[----:B0-----:R-:W-:Y:S01]  /*02d0*/  UMOV UR4, 0x20 ;  /* 0x0000002000047882 */ /* 0x001fe20000000000 */
[----:B------:R-:W-:Y:S01]  /*02e0*/  ISETP.NE.AND P2, PT, R8, RZ, PT ;  /* 0x000000ff0800720c */ /* 0x000fe20003f45270 */
[----:B------:R-:W-:Y:S01]  /*02f0*/  NOP ;  /* 0x0000000000007918 */ /* 0x000fe20000000000 */
[----:B------:R-:W0:Y:S01]  /*0300*/  S2R R4, SR_CTAID.X ;  /* 0x0000000000047919 */ /* 0x000e220000002500 */
[----:B------:R-:W-:Y:S01]  /*0310*/  LEA.HI R6, R6, R5, RZ, 0x2 ;  /* 0x0000000506067211 */ /* 0x000fe200078f10ff */
[----:B------:R-:W-:Y:S01]  /*0320*/  NOP ;  /* 0x0000000000007918 */ /* 0x000fe20000000000 */
[----:B-----5:R-:W-:-:S02]  /*0330*/  ISETP.NE.OR P0, PT, R0, RZ, !P0 ;  /* 0x000000ff0000720c */ /* 0x020fc40004705670 */
[----:B-1----:R-:W-:-:S04]  /*0340*/  ISETP.NE.AND P3, PT, R2, 0x1, PT ;  /* 0x000000010200780c */ /* 0x002fc80003f65270 */
[----:B------:R-:W-:Y:S02]  /*0350*/  P2R R0, PR, RZ, 0x8 ;  /* 0x00000008ff007803 */ /* 0x000fe40000000000 */
[----:B------:R-:W-:-:S05]  /*0360*/  LOP3.LUT R0, R6, 0xfffffffc, RZ, 0xc0, !PT ;  /* 0xfffffffc06007812 */ /* 0x000fca00078ec0ff */
[----:B------:R-:W-:Y:S01]  /*0370*/  VOTEU.ALL UP0, P0 ;  /* 0x00000000003f7886 */ /* 0x000fe20000000000 */
[----:B------:R-:W-:Y:S01]  /*0380*/  IMAD.IADD R0, R5, 0x1, -R0 ;  /* 0x0000000105007824 */ /* 0x000fe200078e0a00 */
[----:B------:R-:W0:Y:S01]  /*0390*/  @P3 LDC R17, c[0x0][0x10] ;  /* 0x00000400ff113b82 */ /* 0x000e220000000800 */
[----:B------:R-:W-:Y:S01]  /*03a0*/  VOTEU.ALL UP1, P0 ;  /* 0x00000000003f7886 */ /* 0x000fe20000020000 */
[----:B--2---:R-:W-:Y:S01]  /*03b0*/  @P3 IMAD.MOV.U32 R6, RZ, RZ, R3 ;  /* 0x000000ffff063224 */ /* 0x004fe200078e0003 */
[----:B------:R-:W-:Y:S01]  /*03c0*/  @!UP0 UMOV UR6, 0x400 ;  /* 0x0000040000068882 */ /* 0x000fe20000000000 */
[----:B------:R-:W-:-:S04]  /*03d0*/  @!UP0 UIADD3 UR4, -UR4, 0x100000, URZ ;  /* 0x0010000004048890 */ /* 0x000fc8000fffe13f */
[----:B------:R-:W-:Y:S02]  /*03e0*/  @!UP0 USHF.L.U32 UR5, UR4, 0xb, URZ ;  /* 0x0000000b04058899 */ /* 0x000fe4000800063f */
[----:B------:R-:W-:Y:S01]  /*03f0*/  @!UP0 USHF.L.U32 UR4, UR4, 0x1, URZ ;  /* 0x0000000104048899 */ /* 0x000fe2000800063f */
[----:B------:R-:W-:Y:S02]  /*0400*/  @P3 IMAD.MOV.U32 R7, RZ, RZ, RZ ;  /* 0x000000ffff073224 */ /* 0x000fe400078e00ff */
[----:B------:R-:W-:Y:S01]  /*0410*/  IMAD.MOV.U32 R5, RZ, RZ, RZ ;  /* 0x000000ffff057224 */ /* 0x000fe200078e00ff */
[----:B------:R-:W1:Y:S01]  /*0420*/  @!UP0 S2UR UR7, SR_CgaCtaId ;  /* 0x00000000000789c3 */ /* 0x000e620000008800 */
[----:B------:R-:W-:-:S07]  /*0430*/  @P3 IMAD.MOV.U32 R11, RZ, RZ, RZ ;  /* 0x000000ffff0b3224 */ /* 0x000fce00078e00ff */
[----:B------:R-:W2:Y:S01]  /*0440*/  @!P3 LDC R9, c[0x0][0xc] ;  /* 0x00000300ff09bb82 */ /* 0x000ea20000000800 */
[----:B0-----:R-:W-:-:S04]  /*0450*/  @P3 IMAD.WIDE.U32 R16, R4, R17, R6 ;  /* 0x0000001104103225 */ /* 0x001fc800078e0006 */
[----:B------:R-:W-:Y:S01]  /*0460*/  @P3 IMAD.IADD R17, R17, 0x1, R11 ;  /* 0x0000000111113824 */ /* 0x000fe200078e020b */
[----:B-1----:R-:W-:Y:S01]  /*0470*/  @!UP0 ULEA UR6, UR7, UR6, 0x18 ;  /* 0x0000000607068291 */ /* 0x002fe2000f8ec03f */
[----:B------:R-:W-:Y:S01]  /*0480*/  VOTEU.ALL UP0, P0 ;  /* 0x00000000003f7886 */ /* 0x000fe20000000000 */
[----:B------:R-:W-:-:S04]  /*0490*/  ISETP.NE.AND P0, PT, R0, 0x3, PT ;  /* 0x000000030000780c */ /* 0x000fc80003f05270 */
[----:B------:R-:W-:Y:S01]  /*04a0*/  ISETP.EQ.OR P0, PT, R0, RZ, !P0 ;  /* 0x000000ff0000720c */ /* 0x000fe20004702670 */
[----:B--2---:R-:W-:-:S03]  /*04b0*/  @!P3 IMAD.WIDE.U32 R6, R9, R3, R4 ;  /* 0x000000030906b225 */ /* 0x004fc600078e0004 */
[C---:B------:R-:W-:Y:S01]  /*04c0*/  ISETP.EQ.AND P0, PT, R8.reuse, RZ, P0 ;  /* 0x000000ff0800720c */ /* 0x040fe20000702270 */
[----:B------:R-:W-:Y:S01]  /*04d0*/  VIADD R8, R8, 0xffffffff ;  /* 0xffffffff08087836 */ /* 0x000fe20000000000 */
[----:B------:R-:W0:Y:S02]  /*04e0*/  FENCE.VIEW.ASYNC.S ;  /* 0x00000000000073c6 */ /* 0x000e240000000000 */
[----:B0-----:R0:W3:Y:S01]  /*04f0*/  @!UP0 SYNCS.EXCH.64 URZ, [UR6+0x30], UR4 ;  /* 0x00003004063f85b2 */ /* 0x0010e20008000100 */
[----:B------:R-:W-:Y:S01]  /*0500*/  @!P3 IMAD.MOV.U32 R16, RZ, RZ, R6 ;  /* 0x000000ffff10b224 */ /* 0x000fe200078e0006 */
[----:B------:R-:W-:Y:S01]  /*0510*/  SEL R19, RZ, 0x1, !P0 ;  /* 0x00000001ff137807 */ /* 0x000fe20004000000 */
[----:B------:R-:W-:Y:S01]  /*0520*/  @!P3 IMAD.MOV.U32 R17, RZ, RZ, R7 ;  /* 0x000000ffff11b224 */ /* 0x000fe200078e0007 */
[----:B------:R-:W-:-:S04]  /*0530*/  ISETP.GE.U32.AND P1, PT, R8, 0x2, PT ;  /* 0x000000020800780c */ /* 0x000fc80003f26070 */
[----:B------:R-:W-:Y:S01]  /*0540*/  SEL R19, R19, 0x2, P1 ;  /* 0x0000000213137807 */ /* 0x000fe20000800000 */
[----:B------:R0:W3:Y:S01]  /*0550*/  @!UP1 SYNCS.EXCH.64 URZ, [UR6+0x38], UR4 ;  /* 0x00003804063f95b2 */ /* 0x0000e20008000100 */
[----:B------:R-:W-:Y:S01]  /*0560*/  NOP ;  /* 0x0000000000007918 */ /* 0x000fe20000000000 */
[----:B---34-:R-:W-:Y:S06]  /*0570*/  BAR.SYNC.DEFER_BLOCKING 0x0 ;  /* 0x0000000000007b1d */ /* 0x018fec0000010000 */
[----:B------:R-:W-:Y:S05]  /*0580*/  @!P2 BRA `(.L_x_3) ;  /* 0x0000007c00f0a947 */ /* 0x000fea0003800000 */
[----:B------:R-:W-:-:S13]  /*0590*/  ISETP.GT.U32.AND P0, PT, R8, 0x1, PT ;  /* 0x000000010800780c */ /* 0x000fda0003f04070 */
[----:B0-----:R-:W-:Y:S05]  /*05a0*/  @P0 EXIT ;  /* 0x000000000000094d */ /* 0x001fea0003800000 */
[----:B------:R-:W-:Y:S01]  /*05b0*/  ULDC.64 UR4, c[0x0][0x650] ;  /* 0x0001940000047ab9 */ /* 0x000fe20000000a00 */
[----:B------:R-:W-:Y:S01]  /*05c0*/  PRMT R0, RZ, 0x7610, R0 ;  /* 0x00007610ff007816 */ /* 0x000fe20000000000 */
[----:B------:R-:W-:Y:S01]  /*05d0*/  IMAD.MOV.U32 R152, RZ, RZ, -0x1 ;  /* 0xffffffffff987424 */ /* 0x000fe200078e00ff */
[----:B------:R-:W-:Y:S01]  /*05e0*/  ISETP.GE.U32.AND P0, PT, R16, UR4, PT ;  /* 0x0000000410007c0c */ /* 0x000fe2000bf06070 */
[----:B------:R-:W-:Y:S02]  /*05f0*/  IMAD.MOV.U32 R23, RZ, RZ, -0x1 ;  /* 0xffffffffff177424 */ /* 0x000fe400078e00ff */
[----:B------:R-:W-:Y:S01]  /*0600*/  IMAD.MOV.U32 R22, RZ, RZ, -0x1 ;  /* 0xffffffffff167424 */ /* 0x000fe200078e00ff */
[----:B------:R-:W-:-:S13]  /*0610*/  ISETP.GE.U32.AND.EX P0, PT, R17, UR5, PT, P0 ;  /* 0x0000000511007c0c */ /* 0x000fda000bf06100 */
[----:B------:R-:W-:Y:S05]  /*0620*/  @P0 BRA `(.L_x_4) ;  /* 0x0000000400580947 */ /* 0x000fea0003800000 */
[----:B------:R-:W0:Y:S01]  /*0630*/  LDC.64 R14, c[0x0][0x628] ;  /* 0x00018a00ff0e7b82 */ /* 0x000e220000000a00 */
[----:B------:R-:W-:Y:S02]  /*0640*/  IMAD.MOV.U32 R6, RZ, RZ, R16 ;  /* 0x000000ffff067224 */ /* 0x000fe400078e0010 */
[----:B------:R-:W-:-:S05]  /*0650*/  IMAD.MOV.U32 R7, RZ, RZ, R17 ;  /* 0x000000ffff077224 */ /* 0x000fca00078e0011 */
[----:B------:R-:W1:Y:S08]  /*0660*/  LDC R0, c[0x0][0x630] ;  /* 0x00018c00ff007b82 */ /* 0x000e700000000800 */
[----:B------:R-:W2:Y:S01]  /*0670*/  LDC.64 R20, c[0x0][0x620] ;  /* 0x00018800ff147b82 */ /* 0x000ea20000000a00 */
[----:B0-----:R-:W-:-:S04]  /*0680*/  ISETP.NE.U32.AND P0, PT, R14, RZ, PT ;  /* 0x000000ff0e00720c */ /* 0x001fc80003f05070 */
[----:B------:R-:W-:-:S13]  /*0690*/  ISETP.NE.AND.EX P0, PT, R15, RZ, PT, P0 ;  /* 0x000000ff0f00720c */ /* 0x000fda0003f05300 */
[----:B-12---:R-:W-:Y:S05]  /*06a0*/  @!P0 BRA `(.L_x_5) ;  /* 0x0000000000288947 */ /* 0x006fea0003800000 */
[----:B------:R-:W0:Y:S02]  /*06b0*/  LDC R11, c[0x0][0x634] ;  /* 0x00018d00ff0b7b82 */ /* 0x000e240000000800 */
[----:B0-----:R-:W-:-:S05]  /*06c0*/  IADD3 R11, P0, R16, R11, RZ ;  /* 0x0000000b100b7210 */ /* 0x001fca0007f1e0ff */
[----:B------:R-:W-:-:S04]  /*06d0*/  IMAD.X R13, RZ, RZ, R17, P0 ;  /* 0x000000ffff0d7224 */ /* 0x000fc800000e0611 */
[----:B------:R-:W-:-:S04]  /*06e0*/  IMAD.WIDE.U32 R6, R13, R14, RZ ;  /* 0x0000000e0d067225 */ /* 0x000fc800078e00ff */
[----:B------:R-:W-:-:S04]  /*06f0*/  IMAD.WIDE.U32 R8, P0, R11, R15, R6 ;  /* 0x0000000f0b087225 */ /* 0x000fc80007800006 */
[----:B------:R-:W-:-:S04]  /*0700*/  IMAD.WIDE.U32 R6, R11, R14, RZ ;  /* 0x0000000e0b067225 */ /* 0x000fc800078e00ff */
[----:B------:R-:W-:Y:S01]  /*0710*/  IMAD.X R11, RZ, RZ, RZ, P0 ;  /* 0x000000ffff0b7224 */ /* 0x000fe200000e06ff */
[----:B------:R-:W-:Y:S01]  /*0720*/  IADD3 RZ, P0, R7, R8, RZ ;  /* 0x0000000807ff7210 */ /* 0x000fe20007f1e0ff */
[----:B------:R-:W-:-:S04]  /*0730*/  IMAD.MOV.U32 R10, RZ, RZ, R9 ;  /* 0x000000ffff0a7224 */ /* 0x000fc800078e0009 */
[----:B------:R-:W-:-:S08]  /*0740*/  IMAD.WIDE.U32.X R6, R13, R15, R10, P0 ;  /* 0x0000000f0d067225 */ /* 0x000fd000000e040a */
.L_x_5:
[-CC-:B------:R-:W-:Y:S01]  /*0750*/  SHF.R.U64 R25, R6, R0.reuse, R7.reuse ;  /* 0x0000000006197219 */ /* 0x180fe20000001207 */
[----:B------:R-:W0:Y:S01]  /*0760*/  LDC R10, c[0x0][0x618] ;  /* 0x00018600ff0a7b82 */ /* 0x000e220000000800 */
[----:B------:R-:W-:Y:S01]  /*0770*/  SHF.R.U32.HI R5, RZ, R0, R7 ;  /* 0x00000000ff057219 */ /* 0x000fe20000011607 */
[----:B------:R-:W-:Y:S01]  /*0780*/  ULDC UR4, c[0x0][0x150] ;  /* 0x0000540000047ab9 */ /* 0x000fe20000000800 */
[----:B------:R-:W-:Y:S02]  /*0790*/  IADD3 R9, P0, RZ, -R25, RZ ;  /* 0x80000019ff097210 */ /* 0x000fe40007f1e0ff */
[----:B------:R-:W-:-:S03]  /*07a0*/  I2FP.F32.U32 R0, R4 ;  /* 0x0000000400007245 */ /* 0x000fc60000201000 */
[----:B------:R-:W1:Y:S01]  /*07b0*/  LDC.64 R26, c[0x0][0x640] ;  /* 0x00019000ff1a7b82 */ /* 0x000e620000000a00 */
[----:B------:R-:W-:Y:S02]  /*07c0*/  IMAD.X R11, RZ, RZ, ~R5, P0 ;  /* 0x000000ffff0b7224 */ /* 0x000fe400000e0e05 */
[----:B------:R-:W-:Y:S01]  /*07d0*/  FMUL R0, R0, UR4 ;  /* 0x0000000400007c20 */ /* 0x000fe20008400000 */
[----:B------:R-:W-:Y:S01]  /*07e0*/  IMAD.WIDE.U32 R6, R9, R20, R16 ;  /* 0x0000001409067225 */ /* 0x000fe200078e0010 */
[----:B------:R-:W-:-:S03]  /*07f0*/  ULDC UR4, c[0x0][0x154] ;  /* 0x0000550000047ab9 */ /* 0x000fc60000000800 */
[----:B------:R-:W-:Y:S01]  /*0800*/  IMAD R8, R11, R20, RZ ;  /* 0x000000140b087224 */ /* 0x000fe200078e02ff */
[----:B------:R-:W2:Y:S01]  /*0810*/  LDC R5, c[0x0][0x144] ;  /* 0x00005100ff057b82 */ /* 0x000ea20000000800 */
[----:B------:R-:W3:Y:S02]  /*0820*/  F2I.U32.TRUNC.NTZ R0, R0 ;  /* 0x0000000000007305 */ /* 0x000ee4000020f000 */
[----:B------:R-:W-:-:S04]  /*0830*/  IMAD R9, R9, R21, R8 ;  /* 0x0000001509097224 */ /* 0x000fc800078e0208 */
[----:B------:R-:W-:Y:S01]  /*0840*/  IMAD.IADD R7, R7, 0x1, R9 ;  /* 0x0000000107077824 */ /* 0x000fe200078e0209 */
[----:B------:R-:W4:Y:S01]  /*0850*/  LDC R12, c[0x0][0x608] ;  /* 0x00018200ff0c7b82 */ /* 0x000f220000000800 */
[----:B------:R-:W-:-:S03]  /*0860*/  IMAD.MOV.U32 R9, RZ, RZ, -0x1 ;  /* 0xffffffffff097424 */ /* 0x000fc600078e00ff */
[-CC-:B0-----:R-:W-:Y:S02]  /*0870*/  SHF.R.U64 R20, R6, R10.reuse, R7.reuse ;  /* 0x0000000a06147219 */ /* 0x181fe40000001207 */
[----:B------:R-:W-:Y:S02]  /*0880*/  I2FP.F32.U32 R6, R3 ;  /* 0x0000000300067245 */ /* 0x000fe40000201000 */
[----:B------:R-:W0:Y:S01]  /*0890*/  LDC R24, c[0x0][0x658] ;  /* 0x00019600ff187b82 */ /* 0x000e220000000800 */
[----:B-1----:R-:W-:Y:S01]  /*08a0*/  ISETP.NE.U32.AND P0, PT, R26, RZ, PT ;  /* 0x000000ff1a00720c */ /* 0x002fe20003f05070 */
[----:B---3--:R-:W-:Y:S01]  /*08b0*/  IMAD.MOV R8, RZ, RZ, -R0 ;  /* 0x000000ffff087224 */ /* 0x008fe200078e0a00 */
[----:B------:R-:W-:Y:S01]  /*08c0*/  SHF.R.U32.HI R7, RZ, R10, R7 ;  /* 0x0000000aff077219 */ /* 0x000fe20000011607 */
[----:B------:R-:W-:Y:S01]  /*08d0*/  FMUL R6, R6, UR4 ;  /* 0x0000000406067c20 */ /* 0x000fe20008400000 */
[----:B------:R-:W-:-:S03]  /*08e0*/  ISETP.NE.AND.EX P0, PT, R27, RZ, PT, P0 ;  /* 0x000000ff1b00720c */ /* 0x000fc60003f05300 */
[----:B------:R-:W1:Y:S01]  /*08f0*/  LDC R14, c[0x0][0x148] ;  /* 0x00005200ff0e7b82 */ /* 0x000e620000000800 */
[----:B--2---:R-:W-:-:S07]  /*0900*/  IMAD R0, R5, R8, R4 ;  /* 0x0000000805007224 */ /* 0x004fce00078e0204 */
[----:B------:R-:W2:Y:S01]  /*0910*/  LDC R22, c[0x0][0x600] ;  /* 0x00018000ff167b82 */ /* 0x000ea20000000800 */
[-CC-:B----4-:R-:W-:Y:S02]  /*0920*/  SHF.R.U64 R28, R20, R12.reuse, R7.reuse ;  /* 0x0000000c141c7219 */ /* 0x190fe40000001207 */
[----:B------:R-:W-:Y:S01]  /*0930*/  SHF.R.U32.HI R5, RZ, R12, R7 ;  /* 0x0000000cff057219 */ /* 0x000fe20000011607 */
[----:B------:R-:W-:Y:S01]  /*0940*/  IMAD.MOV.U32 R7, RZ, RZ, 0x1 ;  /* 0x00000001ff077424 */ /* 0x000fe200078e00ff */
[----:B------:R3:W4:Y:S03]  /*0950*/  F2I.U32.TRUNC.NTZ R12, R6 ;  /* 0x00000006000c7305 */ /* 0x000726000020f000 */
[----:B------:R-:W1:Y:S01]  /*0960*/  LDC R15, c[0x0][0x648] ;  /* 0x00019200ff0f7b82 */ /* 0x000e620000000800 */
[-C--:B0-----:R-:W-:Y:S02]  /*0970*/  SHF.L.U32 R4, R9, R24.reuse, RZ ;  /* 0x0000001809047219 */ /* 0x081fe400000006ff */
[----:B------:R-:W-:-:S02]  /*0980*/  SHF.R.U64 R30, R28, R24, R5 ;  /* 0x000000181c1e7219 */ /* 0x000fc40000001205 */
[----:B------:R-:W-:Y:S02]  /*0990*/  LOP3.LUT R11, RZ, R4, RZ, 0x33, !PT ;  /* 0x00000004ff0b7212 */ /* 0x000fe400078e33ff */
[-C--:B------:R-:W-:Y:S01]  /*09a0*/  SHF.R.U32.HI R5, RZ, R24.reuse, R5 ;  /* 0x00000018ff057219 */ /* 0x080fe20000011605 */
[----:B------:R-:W0:Y:S01]  /*09b0*/  LDC R21, c[0x0][0x638] ;  /* 0x00018e00ff157b82 */ /* 0x000e220000000800 */
[----:B------:R-:W-:Y:S01]  /*09c0*/  SHF.L.U32 R10, R7, R24, RZ ;  /* 0x00000018070a7219 */ /* 0x000fe200000006ff */
[----:B------:R-:W-:-:S06]  /*09d0*/  IMAD.MOV.U32 R4, RZ, RZ, R30 ;  /* 0x000000ffff047224 */ /* 0x000fcc00078e001e */
[----:B------:R-:W0:Y:S01]  /*09e0*/  LDC R152, c[0x0][0x610] ;  /* 0x00018400ff987b82 */ /* 0x000e220000000800 */
[----:B---34-:R-:W-:Y:S05]  /*09f0*/  @!P0 BRA `(.L_x_6) ;  /* 0x0000000000288947 */ /* 0x018fea0003800000 */
[----:B------:R-:W3:Y:S02]  /*0a00*/  LDC R9, c[0x0][0x64c] ;  /* 0x00019300ff097b82 */ /* 0x000ee40000000800 */
[----:B---3--:R-:W-:-:S05]  /*0a10*/  IADD3 R9, P0, R30, R9, RZ ;  /* 0x000000091e097210 */ /* 0x008fca0007f1e0ff */
        /* <DEDUP_REMOVED lines=8> */
.L_x_6:
[----:B-1----:R-:W-:Y:S01]  /*0aa0*/  SHF.R.U64 R4, R4, R15, R5 ;  /* 0x0000000f04047219 */ /* 0x002fe20000001205 */
[----:B--2---:R-:W-:Y:S01]  /*0ab0*/  VIADD R5, R22, 0xffffffff ;  /* 0xffffffff16057836 */ /* 0x004fe20000000000 */
[----:B------:R-:W-:Y:S01]  /*0ac0*/  LOP3.LUT R11, R28, R11, RZ, 0xc0, !PT ;  /* 0x0000000b1c0b7212 */ /* 0x000fe200078ec0ff */
[----:B------:R-:W-:Y:S02]  /*0ad0*/  IMAD.MOV R12, RZ, RZ, -R12 ;  /* 0x000000ffff0c7224 */ /* 0x000fe400078e0a0c */
[----:B------:R-:W-:Y:S01]  /*0ae0*/  IMAD.MOV R6, RZ, RZ, -R4 ;  /* 0x000000ffff067224 */ /* 0x000fe200078e0a04 */
[----:B------:R-:W-:Y:S01]  /*0af0*/  LOP3.LUT R5, R20, R5, RZ, 0xc0, !PT ;  /* 0x0000000514057212 */ /* 0x000fe200078ec0ff */
[----:B------:R-:W-:Y:S02]  /*0b00*/  @P3 IMAD R0, R14, R12, R3 ;  /* 0x0000000c0e003224 */ /* 0x000fe400078e0203 */
[----:B------:R-:W-:Y:S02]  /*0b10*/  IMAD R11, R10, R4, R11 ;  /* 0x000000040a0b7224 */ /* 0x000fe400078e020b */
[----:B0-----:R-:W-:-:S02]  /*0b20*/  IMAD R3, R6, R21, R30 ;  /* 0x0000001506037224 */ /* 0x001fc400078e021e */
[----:B------:R-:W-:Y:S02]  /*0b30*/  IMAD R152, R11, R152, R0 ;  /* 0x000000980b987224 */ /* 0x000fe400078e0200 */
[----:B------:R-:W-:Y:S02]  /*0b40*/  IMAD R3, R3, R22, R5 ;  /* 0x0000001603037224 */ /* 0x000fe400078e0205 */
[----:B------:R-:W-:Y:S02]  /*0b50*/  IMAD.MOV.U32 R0, RZ, RZ, 0x1 ;  /* 0x00000001ff007424 */ /* 0x000fe400078e00ff */
[----:B------:R-:W-:Y:S01]  /*0b60*/  IMAD.MOV.U32 R22, RZ, RZ, R25 ;  /* 0x000000ffff167224 */ /* 0x000fe200078e0019 */
[----:B------:R-:W-:Y:S02]  /*0b70*/  SEL R23, R3, R152, !P3 ;  /* 0x0000009803177207 */ /* 0x000fe40005800000 */
[----:B------:R-:W-:-:S07]  /*0b80*/  SEL R152, R152, R3, !P3 ;  /* 0x0000000398987207 */ /* 0x000fce0005800000 */
.L_x_4:
[----:B------:R-:W-:-:S08]  /*0b90*/  NOP ;  /* 0x0000000000007918 */ /* 0x000fd00000000000 */
[----:B------:R-:W0:Y:S02]  /*0ba0*/  USETMAXREG.TRY_ALLOC.CTAPOOL UP0, 0xe8 ;  /* 0x000000e8000079c8 */ /* 0x000e240008000600 */
[----:B0-----:R-:W-:-:S13]  /*0bb0*/  PLOP3.LUT P0, PT, PT, PT, UP0, 0x80, 0x0 ;  /* 0x000000000000781c */ /* 0x001fda0003f0f008 */
[----:B------:R-:W-:Y:S05]  /*0bc0*/  @!P0 BRA `(.L_x_4) ;  /* 0xfffffffc00f08947 */ /* 0x000fea000383ffff */
[----:B------:R-:W-:Y:S01]  /*0bd0*/  ULDC.64 UR4, c[0x0][0x598] ;  /* 0x0001660000047ab9 */ /* 0x000fe20000000a00 */
[----:B------:R-:W-:Y:S01]  /*0be0*/  ULDC.64 UR36, c[0x0][0x208] ;  /* 0x0000820000247ab9 */ /* 0x000fe20000000a00 */
[----:B------:R-:W-:-:S04]  /*0bf0*/  ISETP.NE.U32.AND P0, PT, RZ, UR4, PT ;  /* 0x00000004ff007c0c */ /* 0x000fc8000bf05070 */
[----:B------:R-:W-:-:S13]  /*0c00*/  ISETP.NE.AND.EX P0, PT, RZ, UR5, PT, P0 ;  /* 0x00000005ff007c0c */ /* 0x000fda000bf05300 */
[----:B------:R-:W-:Y:S05]  /*0c10*/  @!P0 BRA `(.L_x_7) ;  /* 0x00000000001c8947 */ /* 0x000fea0003800000 */
[----:B------:R-:W0:Y:S02]  /*0c20*/  LDC.64 R4, c[0x0][0x598] ;  /* 0x00016600ff047b82 */ /* 0x000e240000000a00 */
[----:B0-----:R-:W2:Y:S02]  /*0c30*/  LDG.E.64 R4, desc[UR36][R4.64] ;  /* 0x0000002404047981 */ /* 0x001ea4000c1e1b00 */
[----:B--2---:R-:W-:-:S04]  /*0c40*/  ISETP.NE.U32.AND P0, PT, R4, RZ, PT ;  /* 0x000000ff0400720c */ /* 0x004fc80003f05070 */
[----:B------:R-:W-:-:S13]  /*0c50*/  ISETP.NE.AND.EX P0, PT, R5, RZ, PT, P0 ;  /* 0x000000ff0500720c */ /* 0x000fda0003f05300 */
[----:B------:R-:W-:Y:S05]  /*0c60*/  @!P0 BRA `(.L_x_7) ;  /* 0x0000000000088947 */ /* 0x000fea0003800000 */
[----:B------:R0:W5:Y:S01]  /*0c70*/  LD.E R153, desc[UR36][R4.64] ;  /* 0x0000002404997980 */ /* 0x000162000c101900 */
[----:B------:R-:W-:Y:S05]  /*0c80*/  BRA `(.L_x_8) ;  /* 0x0000000000247947 */ /* 0x000fea0003800000 */
.L_x_7:
[----:B------:R-:W-:Y:S02]  /*0c90*/  ULDC.64 UR4, c[0x0][0x588] ;  /* 0x0001620000047ab9 */ /* 0x000fe40000000a00 */
[----:B------:R-:W-:-:S04]  /*0ca0*/  ISETP.NE.U32.AND P0, PT, RZ, UR4, PT ;  /* 0x00000004ff007c0c */ /* 0x000fc8000bf05070 */
[----:B------:R-:W-:-:S13]  /*0cb0*/  ISETP.NE.AND.EX P0, PT, RZ, UR5, PT, P0 ;  /* 0x00000005ff007c0c */ /* 0x000fda000bf05300 */
[----:B------:R-:W-:Y:S05]  /*0cc0*/  @!P0 BRA `(.L_x_9) ;  /* 0x00000000000c8947 */ /* 0x000fea0003800000 */
[----:B------:R-:W0:Y:S02]  /*0cd0*/  LDC.64 R4, c[0x0][0x588] ;  /* 0x00016200ff047b82 */ /* 0x000e240000000a00 */
[----:B0-----:R1:W5:Y:S01]  /*0ce0*/  LDG.E R153, desc[UR36][R4.64] ;  /* 0x0000002404997981 */ /* 0x001362000c1e1900 */
[----:B------:R-:W-:Y:S05]  /*0cf0*/  BRA `(.L_x_8) ;  /* 0x0000000000087947 */ /* 0x000fea0003800000 */
.L_x_9:
[----:B------:R-:W-:Y:S02]  /*0d00*/  ULDC UR4, c[0x0][0x580] ;  /* 0x0001600000047ab9 */ /* 0x000fe40000000800 */
[----:B------:R-:W-:-:S07]  /*0d10*/  IMAD.U32 R153, RZ, RZ, UR4 ;  /* 0x00000004ff997e24 */ /* 0x000fce000f8e00ff */
.L_x_8:
[----:B------:R-:W-:Y:S02]  /*0d20*/  ULDC.64 UR4, c[0x0][0x5a0] ;  /* 0x0001680000047ab9 */ /* 0x000fe40000000a00 */
[----:B------:R-:W-:-:S04]  /*0d30*/  ISETP.NE.U32.AND P0, PT, RZ, UR4, PT ;  /* 0x00000004ff007c0c */ /* 0x000fc8000bf05070 */
[----:B------:R-:W-:-:S13]  /*0d40*/  ISETP.NE.AND.EX P0, PT, RZ, UR5, PT, P0 ;  /* 0x00000005ff007c0c */ /* 0x000fda000bf05300 */
[----:B------:R-:W-:Y:S05]  /*0d50*/  @!P0 BRA `(.L_x_10) ;  /* 0x00000000001c8947 */ /* 0x000fea0003800000 */
[----:B01----:R-:W0:Y:S02]  /*0d60*/  LDC.64 R4, c[0x0][0x5a0] ;  /* 0x00016800ff047b82 */ /* 0x003e240000000a00 */
[----:B0-----:R-:W2:Y:S02]  /*0d70*/  LDG.E.64 R4, desc[UR36][R4.64] ;  /* 0x0000002404047981 */ /* 0x001ea4000c1e1b00 */
[----:B--2---:R-:W-:-:S04]  /*0d80*/  ISETP.NE.U32.AND P0, PT, R4, RZ, PT ;  /* 0x000000ff0400720c */ /* 0x004fc80003f05070 */
[----:B------:R-:W-:-:S13]  /*0d90*/  ISETP.NE.AND.EX P0, PT, R5, RZ, PT, P0 ;  /* 0x000000ff0500720c */ /* 0x000fda0003f05300 */
[----:B------:R-:W-:Y:S05]  /*0da0*/  @!P0 BRA `(.L_x_10) ;  /* 0x0000000000088947 */ /* 0x000fea0003800000 */
[----:B------:R0:W5:Y:S01]  /*0db0*/  LD.E R154, desc[UR36][R4.64] ;  /* 0x00000024049a7980 */ /* 0x000162000c101900 */
[----:B------:R-:W-:Y:S05]  /*0dc0*/  BRA `(.L_x_11) ;  /* 0x0000000000247947 */ /* 0x000fea0003800000 */
.L_x_10:
[----:B------:R-:W-:Y:S02]  /*0dd0*/  ULDC.64 UR4, c[0x0][0x590] ;  /* 0x0001640000047ab9 */ /* 0x000fe40000000a00 */
[----:B------:R-:W-:-:S04]  /*0de0*/  ISETP.NE.U32.AND P0, PT, RZ, UR4, PT ;  /* 0x00000004ff007c0c */ /* 0x000fc8000bf05070 */
[----:B------:R-:W-:-:S13]  /*0df0*/  ISETP.NE.AND.EX P0, PT, RZ, UR5, PT, P0 ;  /* 0x00000005ff007c0c */ /* 0x000fda000bf05300 */
[----:B------:R-:W-:Y:S05]  /*0e00*/  @!P0 BRA `(.L_x_12) ;  /* 0x00000000000c8947 */ /* 0x000fea0003800000 */
[----:B------:R-:W2:Y:S02]  /*0e10*/  LDC.64 R154, c[0x0][0x590] ;  /* 0x00016400ff9a7b82 */ /* 0x000ea40000000a00 */
[----:B--2---:R2:W5:Y:S01]  /*0e20*/  LDG.E R154, desc[UR36][R154.64] ;  /* 0x000000249a9a7981 */ /* 0x004562000c1e1900 */
[----:B------:R-:W-:Y:S05]  /*0e30*/  BRA `(.L_x_11) ;  /* 0x0000000000087947 */ /* 0x000fea0003800000 */
.L_x_12:
[----:B------:R-:W-:Y:S02]  /*0e40*/  ULDC UR4, c[0x0][0x584] ;  /* 0x0001610000047ab9 */ /* 0x000fe40000000800 */
[----:B------:R-:W-:-:S07]  /*0e50*/  IMAD.U32 R154, RZ, RZ, UR4 ;  /* 0x00000004ff9a7e24 */ /* 0x000fce000f8e00ff */
.L_x_11:
[----:B------:R-:W-:-:S13]  /*0e60*/  LOP3.LUT P0, RZ, R0, 0xff, RZ, 0xc0, !PT ;  /* 0x000000ff00ff7812 */ /* 0x000fda000780c0ff */
[----:B------:R-:W-:Y:S05]  /*0e70*/  @!P0 EXIT ;  /* 0x000000000000894d */ /* 0x000fea0003800000 */
[----:B------:R-:W-:Y:S01]  /*0e80*/  ULDC UR4, c[0x0][0x28c] ;  /* 0x0000a30000047ab9 */ /* 0x000fe20000000800 */
[----:B------:R-:W-:Y:S01]  /*0e90*/  UMOV UR38, URZ ;  /* 0x0000003f00267c82 */ /* 0x000fe20008000000 */
[----:B------:R-:W-:Y:S01]  /*0ea0*/  UIADD3 UR4, UR4, 0x1f, URZ ;  /* 0x0000001f04047890 */ /* 0x000fe2000fffe03f */
[----:B------:R-:W-:-:S03]  /*0eb0*/  UMOV UR39, URZ ;  /* 0x0000003f00277c82 */ /* 0x000fc60008000000 */
[----:B------:R-:W-:-:S04]  /*0ec0*/  USHF.R.S32.HI UR5, URZ, 0x1f, UR4 ;  /* 0x0000001f3f057899 */ /* 0x000fc80008011404 */
[----:B------:R-:W-:-:S04]  /*0ed0*/  ULEA.HI UR5, UR5, UR4, URZ, 0x5 ;  /* 0x0000000405057291 */ /* 0x000fc8000f8f283f */
[----:B------:R-:W-:-:S12]  /*0ee0*/  USHF.R.S32.HI UR40, URZ, 0x5, UR5 ;  /* 0x000000053f287899 */ /* 0x000fd80008011405 */
.L_x_290:
[----:B------:R-:W-:Y:S01]  /*0ef0*/  LOP3.LUT R0, R18, 0x80, RZ, 0xc0, !PT ;  /* 0x0000008012007812 */ /* 0x000fe200078ec0ff */
[----:B------:R-:W3:Y:S01]  /*0f00*/  S2UR UR7, SR_CgaCtaId ;  /* 0x00000000000779c3 */ /* 0x000ee20000008800 */
[----:B------:R-:W-:Y:S02]  /*0f10*/  UMOV UR6, 0x400 ;  /* 0x0000040000067882 */ /* 0x000fe40000000000 */
[----:B------:R-:W-:-:S06]  /*0f20*/  SHF.R.U32.HI R0, RZ, 0x7, R0 ;  /* 0x00000007ff007819 */ /* 0x000fcc0000011600 */
[----:B----4-:R-:W4:Y:S01]  /*0f30*/  SHFL.IDX PT, R0, R0, RZ, 0x1f ;  /* 0x00001fff00007589 */ /* 0x010f2200000e0000 */
[----:B---3--:R-:W-:Y:S01]  /*0f40*/  ULEA UR6, UR7, UR6, 0x18 ;  /* 0x0000000607067291 */ /* 0x008fe2000f8ec03f */
[----:B----4-:R-:W-:-:S13]  /*0f50*/  R2UR UR4, R0 ;  /* 0x00000000000472ca */ /* 0x010fda00000e0000 */
[----:B------:R-:W-:-:S04]  /*0f60*/  ULEA.HI UR5, UR4, UR4, URZ, 0x1 ;  /* 0x0000000404057291 */ /* 0x000fc8000f8f083f */
[----:B------:R-:W-:-:S04]  /*0f70*/  ULOP3.LUT UR5, UR5, 0x1ffffe, URZ, 0xc0, !UPT ;  /* 0x001ffffe05057892 */ /* 0x000fc8000f8ec03f */
[----:B------:R-:W-:-:S03]  /*0f80*/  UIADD3 UR5, UR4, -UR5, URZ ;  /* 0x8000000504057290 */ /* 0x000fc6000fffe03f */
[----:B------:R-:W-:Y:S01]  /*0f90*/  ULDC UR4, c[0x0][0x28c] ;  /* 0x0000a30000047ab9 */ /* 0x000fe20000000800 */
[----:B------:R-:W-:Y:S01]  /*0fa0*/  ULEA UR5, UR5, UR6, 0xb ;  /* 0x0000000605057291 */ /* 0x000fe2000f8e583f */
[----:B------:R-:W-:-:S03]  /*0fb0*/  ISETP.LT.AND P0, PT, RZ, UR4, PT ;  /* 0x00000004ff007c0c */ /* 0x000fc6000bf01270 */
[----:B------:R-:W-:-:S04]  /*0fc0*/  UIADD3 UR5, UR5, 0x100, URZ ;  /* 0x0000010005057890 */ /* 0x000fc8000fffe03f */
[----:B------:R-:W-:-:S04]  /*0fd0*/  USHF.R.U32.HI UR5, URZ, 0x4, UR5 ;  /* 0x000000043f057899 */ /* 0x000fc80008011605 */
[----:B------:R-:W-:-:S04]  /*0fe0*/  ULOP3.LUT UR5, UR5, 0x3fff, URZ, 0xc0, !UPT ;  /* 0x00003fff05057892 */ /* 0x000fc8000f8ec03f */
[----:B------:R-:W-:Y:S01]  /*0ff0*/  ULOP3.LUT UR41, UR5, 0x10000, URZ, 0xfc, !UPT ;  /* 0x0001000005297892 */ /* 0x000fe2000f8efc3f */
[----:B01----:R-:W-:Y:S11]  /*1000*/  @P0 BRA `(.L_x_13) ;  /* 0x0000000000400947 */ /* 0x003ff60003800000 */
[----:B------:R-:W-:Y:S01]  /*1010*/  MOV R0, 0x0 ;  /* 0x0000000000007802 */ /* 0x000fe20000000f00 */
[----:B------:R-:W-:Y:S01]  /*1020*/  ULDC.64 UR4, c[0x4][0x68] ;  /* 0x01001a0000047ab9 */ /* 0x000fe20000000a00 */
[----:B------:R-:W-:Y:S01]  /*1030*/  ULDC.64 UR6, c[0x4][0x8] ;  /* 0x0100020000067ab9 */ /* 0x000fe20000000a00 */
[----:B01----:R-:W-:Y:S01]  /*1040*/  IMAD.U32 R4, RZ, RZ, UR4 ;  /* 0x00000004ff047e24 */ /* 0x003fe2000f8e00ff */
[----:B------:R0:W1:Y:S01]  /*1050*/  LDC.64 R14, c[0x4][R0] ;  /* 0x01000000000e7b82 */ /* 0x0000620000000a00 */
[----:B------:R-:W-:Y:S01]  /*1060*/  IMAD.U32 R5, RZ, RZ, UR5 ;  /* 0x00000005ff057e24 */ /* 0x000fe2000f8e00ff */
[----:B------:R-:W-:Y:S01]  /*1070*/  ULDC.64 UR4, c[0x4][0x70] ;  /* 0x01001c0000047ab9 */ /* 0x000fe20000000a00 */
[----:B------:R-:W-:Y:S02]  /*1080*/  IMAD.U32 R10, RZ, RZ, UR6 ;  /* 0x00000006ff0a7e24 */ /* 0x000fe4000f8e00ff */
[----:B------:R-:W-:Y:S02]  /*1090*/  IMAD.U32 R6, RZ, RZ, UR4 ;  /* 0x00000004ff067e24 */ /* 0x000fe4000f8e00ff */
[----:B------:R-:W-:-:S02]  /*10a0*/  IMAD.U32 R7, RZ, RZ, UR5 ;  /* 0x00000005ff077e24 */ /* 0x000fc4000f8e00ff */
[----:B------:R-:W-:Y:S02]  /*10b0*/  IMAD.U32 R11, RZ, RZ, UR7 ;  /* 0x00000007ff0b7e24 */ /* 0x000fe4000f8e00ff */
[----:B------:R-:W-:Y:S02]  /*10c0*/  IMAD.MOV.U32 R8, RZ, RZ, 0x1e1 ;  /* 0x000001e1ff087424 */ /* 0x000fe400078e00ff */
[----:B------:R-:W-:Y:S02]  /*10d0*/  IMAD.MOV.U32 R12, RZ, RZ, 0x1 ;  /* 0x00000001ff0c7424 */ /* 0x000fe400078e00ff */
[----:B0-----:R-:W-:-:S07]  /*10e0*/  IMAD.MOV.U32 R13, RZ, RZ, RZ ;  /* 0x000000ffff0d7224 */ /* 0x001fce00078e00ff */
[----:B------:R-:W-:-:S07]  /*10f0*/  LEPC R20, `(.L_x_13) ;  /* 0x000000001014794e */ /* 0x000fce0000000000 */
[----:B-12--5:R-:W-:Y:S05]  /*1100*/  CALL.ABS.NOINC R14 ;  /* 0x000000000e007343 */ /* 0x026fea0003c00000 */
.L_x_13:
[----:B------:R-:W-:-:S04]  /*1110*/  LOP3.LUT R0, R19, 0x1, RZ, 0xfc, !PT ;  /* 0x0000000113007812 */ /* 0x000fc800078efcff */
[----:B------:R-:W-:-:S13]  /*1120*/  ISETP.NE.AND P0, PT, R0, 0x3, PT ;  /* 0x000000030000780c */ /* 0x000fda0003f05270 */
[----:B------:R-:W-:Y:S05]  /*1130*/  @!P0 BRA `(.L_x_14) ;  /* 0x0000000000048947 */ /* 0x000fea0003800000 */
[----:B------:R-:W-:Y:S01]  /*1140*/  BPT.TRAP 0x1 ;  /* 0x000000040000795c */ /* 0x000fe20000300000 */
.L_x_14:
[----:B------:R-:W3:Y:S01]  /*1150*/  S2UR UR5, SR_CgaCtaId ;  /* 0x00000000000579c3 */ /* 0x000ee20000008800 */
[----:B------:R-:W-:Y:S01]  /*1160*/  UMOV UR4, 0x400 ;  /* 0x0000040000047882 */ /* 0x000fe20000000000 */
[----:B------:R-:W-:Y:S02]  /*1170*/  IMAD.U32 R0, RZ, RZ, UR38 ;  /* 0x00000026ff007e24 */ /* 0x000fe4000f8e00ff */
[----:B------:R-:W-:-:S03]  /*1180*/  IMAD.U32 R3, RZ, RZ, UR39 ;  /* 0x00000027ff037e24 */ /* 0x000fc6000f8e00ff */
[----:B------:R-:W-:Y:S01]  /*1190*/  SHF.L.U32 R0, R0, 0x1f, RZ ;  /* 0x0000001f00007819 */ /* 0x000fe200000006ff */
[----:B---3--:R-:W-:-:S06]  /*11a0*/  ULEA UR4, UR5, UR4, 0x18 ;  /* 0x0000000405047291 */ /* 0x008fcc000f8ec03f */
[----:B------:R-:W-:-:S04]  /*11b0*/  IMAD.U32 R6, RZ, RZ, UR4 ;  /* 0x00000004ff067e24 */ /* 0x000fc8000f8e00ff */
[----:B------:R-:W-:-:S04]  /*11c0*/  IMAD R3, R3, 0x8, R6 ;  /* 0x0000000803037824 */ /* 0x000fc800078e0206 */
[----:B------:R3:W4:Y:S01]  /*11d0*/  SYNCS.PHASECHK.TRANS64.TRYWAIT P1, [R3+URZ], R0 ;  /* 0x00000000030075a7 */ /* 0x000722000802017f */
[----:B------:R-:W-:Y:S05]  /*11e0*/  @!P0 BRA `(.L_x_15) ;  /* 0x0000000000048947 */ /* 0x000fea0003800000 */
[----:B------:R-:W-:Y:S01]  /*11f0*/  BPT.TRAP 0x1 ;  /* 0x000000040000795c */ /* 0x000fe20000300000 */
.L_x_15:
[----:B----4-:R-:W-:Y:S05]  /*1200*/  @P1 BRA `(.L_x_16) ;  /* 0x0000000000081947 */ /* 0x010fea0003800000 */
[----:B------:R-:W4:Y:S02]  /*1210*/  SYNCS.PHASECHK.TRANS64.TRYWAIT P1, [R3+URZ], R0 ;  /* 0x00000000030075a7 */ /* 0x000f24000802017f */
[----:B----4-:R-:W-:Y:S05]  /*1220*/  @!P1 BRA `(.L_x_17) ;  /* 0x0000008800109947 */ /* 0x010fea0003800000 */
.L_x_16:
[----:B------:R-:W-:-:S04]  /*1230*/  UISETP.LT.AND UP0, UPT, UR40, 0x1, UPT ;  /* 0x000000012800788c */ /* 0x000fc8000bf01270 */
[----:B------:R-:W-:-:S06]  /*1240*/  USEL UR4, UR40, 0x1, UP0 ;  /* 0x0000000128047887 */ /* 0x000fcc0008000000 */
[----:B---34-:R-:W-:Y:S01]  /*1250*/  IMAD.U32 R0, RZ, RZ, UR4 ;  /* 0x00000004ff007e24 */ /* 0x018fe2000f8e00ff */
[----:B------:R-:W-:Y:S05]  /*1260*/  WARPSYNC.ALL ;  /* 0x0000000000007948 */ /* 0x000fea0003800000 */
[----:B------:R-:W-:-:S04]  /*1270*/  IADD3 R0, -R0, UR40, RZ ;  /* 0x0000002800007c10 */ /* 0x000fc8000fffe1ff */
[----:B------:R-:W-:Y:S02]  /*1280*/  ISETP.GE.AND P1, PT, R0, 0x1, PT ;  /* 0x000000010000780c */ /* 0x000fe40003f26270 */
[----:B------:R-:W-:Y:S01]  /*1290*/  R2UR UR4, R6 ;  /* 0x00000000060472ca */ /* 0x000fe200000e0000 */
[----:B------:R-:W-:Y:S01]  /*12a0*/  WARPGROUP.ARRIVE ;  /* 0x00000000000079c5 */ /* 0x000fe20000000000 */
[----:B------:R-:W-:Y:S01]  /*12b0*/  UMOV UR5, 0xc0000010 ;  /* 0xc000001000057882 */ /* 0x000fe20000000000 */
[----:B------:R-:W-:-:S10]  /*12c0*/  UMOV UR7, 0xc0000010 ;  /* 0xc000001000077882 */ /* 0x000fd40000000000 */
[----:B------:R-:W-:-:S04]  /*12d0*/  UIADD3 UR4, UR4, 0x4100, URZ ;  /* 0x0000410004047890 */ /* 0x000fc8000fffe03f */
[----:B------:R-:W-:-:S04]  /*12e0*/  USHF.R.U32.HI UR4, URZ, 0x4, UR4 ;  /* 0x000000043f047899 */ /* 0x000fc80008011604 */
[----:B------:R-:W-:-:S04]  /*12f0*/  ULOP3.LUT UR4, UR4, 0x3fff, URZ, 0xc0, !UPT ;  /* 0x00003fff04047892 */ /* 0x000fc8000f8ec03f */
[----:B------:R-:W-:Y:S02]  /*1300*/  ULOP3.LUT UR9, UR4, 0x10000, URZ, 0xfc, !UPT ;  /* 0x0001000004097892 */ /* 0x000fe4000f8efc3f */
[----:B------:R-:W-:Y:S02]  /*1310*/  ULEA UR4, UR39, UR41, 0x9 ;  /* 0x0000002927047291 */ /* 0x000fe4000f8e483f */
[----:B------:R-:W-:-:S09]  /*1320*/  ULEA UR6, UR39, UR9, 0x8 ;  /* 0x0000000927067291 */ /* 0x000fd2000f8e403f */
[----:B------:R-:W-:Y:S01]  /*1330*/  IGMMA.64x128x32.S8.S8 R88, gdesc[UR4], RZ, !UPT, gsb0 ;  /* 0x03600000045879f1 */ /* 0x000fe2000c0410ff */
[----:B------:R-:W-:Y:S01]  /*1340*/  UIADD3 UR4, UR4, 0x100, URZ ;  /* 0x0000010004047890 */ /* 0x000fe2000fffe03f */
[----:B------:R-:W-:Y:S01]  /*1350*/  UMOV UR5, 0xc0000010 ;  /* 0xc000001000057882 */ /* 0x000fe20000000000 */
[----:B------:R-:W-:Y:S02]  /*1360*/  WARPGROUP.DEPBAR.LE gsb0, 0x0 ;  /* 0x00008000000079c5 */ /* 0x000fe40000010000 */
[----:B------:R-:W-:-:S06]  /*1370*/  WARPGROUP.ARRIVE ;  /* 0x00000000000079c5 */ /* 0x000fcc0000000000 */
[----:B------:R-:W-:Y:S03]  /*1380*/  IGMMA.64x128x32.S8.S8 R24, gdesc[UR4], RZ, !UPT, gsb0 ;  /* 0x03600000041879f1 */ /* 0x000fe6000c0410ff */
[----:B------:R-:W-:Y:S02]  /*1390*/  WARPGROUP.DEPBAR.LE gsb0, 0x0 ;  /* 0x00008000000079c5 */ /* 0x000fe40000010000 */
[----:B------:R-:W-:Y:S05]  /*13a0*/  @!P1 BRA `(.L_x_18) ;  /* 0x0000000000d89947 */ /* 0x000fea0003800000 */
[----:B------:R-:W-:Y:S02]  /*13b0*/  UIADD3 UR4, UR39, 0x1, URZ ;  /* 0x0000000127047890 */ /* 0x000fe4000fffe03f */
[----:B------:R-:W-:Y:S02]  /*13c0*/  IMAD.U32 R3, RZ, RZ, UR39 ;  /* 0x00000027ff037e24 */ /* 0x000fe4000f8e00ff */
[----:B------:R-:W-:-:S04]  /*13d0*/  UISETP.NE.AND UP0, UPT, UR4, 0x2, UPT ;  /* 0x000000020400788c */ /* 0x000fc8000bf05270 */
[----:B------:R-:W-:Y:S02]  /*13e0*/  USEL UR5, URZ, 0x1, UP0 ;  /* 0x000000013f057887 */ /* 0x000fe40008000000 */
[----:B------:R-:W-:Y:S02]  /*13f0*/  USEL UR8, UR4, URZ, UP0 ;  /* 0x0000003f04087287 */ /* 0x000fe40008000000 */
[----:B------:R-:W-:-:S06]  /*1400*/  ULOP3.LUT UR5, UR38, UR5, URZ, 0x3c, !UPT ;  /* 0x0000000526057292 */ /* 0x000fcc000f8e3c3f */
[----:B------:R-:W-:-:S07]  /*1410*/  IMAD.U32 R7, RZ, RZ, UR5 ;  /* 0x00000005ff077e24 */ /* 0x000fce000f8e00ff */
.L_x_25:
[----:B------:R-:W-:Y:S05]  /*1420*/  @!P0 BRA `(.L_x_19) ;  /* 0x0000000000048947 */ /* 0x000fea0003800000 */
[----:B------:R-:W-:Y:S01]  /*1430*/  BPT.TRAP 0x1 ;  /* 0x000000040000795c */ /* 0x000fe20000300000 */
.L_x_19:
[----:B------:R-:W3:Y:S01]  /*1440*/  S2UR UR5, SR_CgaCtaId ;  /* 0x00000000000579c3 */ /* 0x000ee20000008800 */
[----:B------:R-:W-:Y:S01]  /*1450*/  UMOV UR4, 0x400 ;  /* 0x0000040000047882 */ /* 0x000fe20000000000 */
[----:B01----:R-:W-:Y:S01]  /*1460*/  IMAD.U32 R5, RZ, RZ, UR8 ;  /* 0x00000008ff057e24 */ /* 0x003fe2000f8e00ff */
[----:B------:R-:W-:Y:S01]  /*1470*/  SHF.L.U32 R4, R7, 0x1f, RZ ;  /* 0x0000001f07047819 */ /* 0x000fe200000006ff */
[----:B---3--:R-:W-:-:S06]  /*1480*/  ULEA UR4, UR5, UR4, 0x18 ;  /* 0x0000000405047291 */ /* 0x008fcc000f8ec03f */
[----:B------:R-:W-:-:S04]  /*1490*/  IMAD.U32 R6, RZ, RZ, UR4 ;  /* 0x00000004ff067e24 */ /* 0x000fc8000f8e00ff */
[----:B------:R-:W-:-:S04]  /*14a0*/  IMAD R5, R5, 0x8, R6 ;  /* 0x0000000805057824 */ /* 0x000fc800078e0206 */
[----:B------:R0:W1:Y:S01]  /*14b0*/  SYNCS.PHASECHK.TRANS64.TRYWAIT P1, [R5+URZ], R4 ;  /* 0x00000004050075a7 */ /* 0x000062000802017f */
[----:B------:R-:W-:Y:S05]  /*14c0*/  @!P0 BRA `(.L_x_20) ;  /* 0x0000000000048947 */ /* 0x000fea0003800000 */
[----:B------:R-:W-:Y:S01]  /*14d0*/  BPT.TRAP 0x1 ;  /* 0x000000040000795c */ /* 0x000fe20000300000 */
.L_x_20:
[----:B-1----:R-:W-:Y:S05]  /*14e0*/  @P1 BRA `(.L_x_21) ;  /* 0x0000000000081947 */ /* 0x002fea0003800000 */
[----:B------:R-:W1:Y:S02]  /*14f0*/  SYNCS.PHASECHK.TRANS64.TRYWAIT P1, [R5+URZ], R4 ;  /* 0x00000004050075a7 */ /* 0x000e64000802017f */
[----:B-1----:R-:W-:Y:S05]  /*1500*/  @!P1 BRA `(.L_x_22) ;  /* 0x00000084006c9947 */ /* 0x002fea0003800000 */
.L_x_21:
[----:B------:R-:W-:Y:S01]  /*1510*/  ULEA UR4, UR8, UR41, 0x9 ;  /* 0x0000002908047291 */ /* 0x000fe2000f8e483f */
[----:B------:R-:W-:Y:S01]  /*1520*/  WARPGROUP.ARRIVE ;  /* 0x00000000000079c5 */ /* 0x000fe20000000000 */
[----:B------:R-:W-:Y:S01]  /*1530*/  ULEA UR6, UR8, UR9, 0x8 ;  /* 0x0000000908067291 */ /* 0x000fe2000f8e403f */
[----:B------:R-:W-:Y:S01]  /*1540*/  UMOV UR5, 0xc0000010 ;  /* 0xc000001000057882 */ /* 0x000fe20000000000 */
[----:B------:R-:W-:-:S07]  /*1550*/  UMOV UR7, 0xc0000010 ;  /* 0xc000001000077882 */ /* 0x000fce0000000000 */
[----:B------:R-:W-:Y:S01]  /*1560*/  IGMMA.64x128x32.S8.S8 R88, gdesc[UR4], R88, gsb0 ;  /* 0x03600000045879f1 */ /* 0x000fe20008041058 */
[----:B------:R-:W-:Y:S01]  /*1570*/  UIADD3 UR4, UR4, 0x100, URZ ;  /* 0x0000010004047890 */ /* 0x000fe2000fffe03f */
[----:B------:R-:W-:Y:S01]  /*1580*/  UMOV UR5, 0xc0000010 ;  /* 0xc000001000057882 */ /* 0x000fe20000000000 */
[----:B------:R-:W-:Y:S02]  /*1590*/  WARPGROUP.DEPBAR.LE gsb0, 0x0 ;  /* 0x00008000000079c5 */ /* 0x000fe40000010000 */
[----:B------:R-:W-:-:S06]  /*15a0*/  WARPGROUP.ARRIVE ;  /* 0x00000000000079c5 */ /* 0x000fcc0000000000 */
[----:B------:R-:W-:Y:S03]  /*15b0*/  IGMMA.64x128x32.S8.S8 R24, gdesc[UR4], R24, gsb0 ;  /* 0x03600000041879f1 */ /* 0x000fe60008041018 */
[----:B------:R-:W-:Y:S02]  /*15c0*/  WARPGROUP.DEPBAR.LE gsb0, 0x0 ;  /* 0x00008000000079c5 */ /* 0x000fe40000010000 */
[----:B------:R-:W-:Y:S05]  /*15d0*/  @!P0 BRA `(.L_x_23) ;  /* 0x0000000000048947 */ /* 0x000fea0003800000 */
[----:B------:R-:W-:Y:S01]  /*15e0*/  BPT.TRAP 0x1 ;  /* 0x000000040000795c */ /* 0x000fe20000300000 */
.L_x_23:
[----:B01----:R-:W-:Y:S01]  /*15f0*/  IMAD R4, R3, 0x8, R6 ;  /* 0x0000000803047824 */ /* 0x003fe200078e0206 */
[----:B------:R-:W-:-:S03]  /*1600*/  ISETP.GT.U32.AND P1, PT, R19, 0x1, PT ;  /* 0x000000011300780c */ /* 0x000fc60003f24070 */
[----:B------:R-:W-:-:S05]  /*1610*/  VIADD R4, R4, 0x10 ;  /* 0x0000001004047836 */ /* 0x000fca0000000000 */
[----:B------:R-:W-:-:S04]  /*1620*/  PRMT R4, RZ, 0x654, R4 ;  /* 0x00000654ff047816 */ /* 0x000fc80000000004 */
[----:B------:R0:W-:Y:S01]  /*1630*/  SYNCS.ARRIVE.TRANS64.RED.A1T0 RZ, [R4+URZ], RZ ;  /* 0x000000ff04ff79a7 */ /* 0x0001e2000810043f */
[----:B------:R-:W-:Y:S05]  /*1640*/  @P1 BRA `(.L_x_24) ;  /* 0x0000000000041947 */ /* 0x000fea0003800000 */
[----:B------:R-:W-:Y:S01]  /*1650*/  BPT.TRAP 0x1 ;  /* 0x000000040000795c */ /* 0x000fe20000300000 */
.L_x_24:
[----:B------:R-:W-:Y:S01]  /*1660*/  UIADD3 UR8, UR8, 0x1, URZ ;  /* 0x0000000108087890 */ /* 0x000fe2000fffe03f */
[C---:B------:R-:W-:Y:S01]  /*1670*/  ISETP.GT.AND P2, PT, R0.reuse, 0x1, PT ;  /* 0x000000010000780c */ /* 0x040fe20003f44270 */
[----:B------:R-:W-:Y:S02]  /*1680*/  VIADD R3, R3, 0x1 ;  /* 0x0000000103037836 */ /* 0x000fe40000000000 */
[----:B------:R-:W-:Y:S01]  /*1690*/  UISETP.NE.AND UP0, UPT, UR8, 0x2, UPT ;  /* 0x000000020800788c */ /* 0x000fe2000bf05270 */
[----:B------:R-:W-:Y:S02]  /*16a0*/  VIADD R0, R0, 0xffffffff ;  /* 0xffffffff00007836 */ /* 0x000fe40000000000 */
[C---:B------:R-:W-:Y:S01]  /*16b0*/  ISETP.NE.AND P1, PT, R3.reuse, 0x2, PT ;  /* 0x000000020300780c */ /* 0x040fe20003f25270 */
[----:B------:R-:W-:Y:S02]  /*16c0*/  USEL UR4, URZ, 0x1, UP0 ;  /* 0x000000013f047887 */ /* 0x000fe40008000000 */
[----:B------:R-:W-:Y:S01]  /*16d0*/  USEL UR8, UR8, URZ, UP0 ;  /* 0x0000003f08087287 */ /* 0x000fe20008000000 */
[----:B------:R-:W-:-:S03]  /*16e0*/  SEL R3, R3, RZ, P1 ;  /* 0x000000ff03037207 */ /* 0x000fc60000800000 */
[----:B------:R-:W-:Y:S01]  /*16f0*/  LOP3.LUT R7, R7, UR4, RZ, 0x3c, !PT ;  /* 0x0000000407077c12 */ /* 0x000fe2000f8e3cff */
[----:B------:R-:W-:Y:S07]  /*1700*/  @P2 BRA `(.L_x_25) ;  /* 0xfffffffc00442947 */ /* 0x000fee000383ffff */
.L_x_18:
[----:B------:R-:W3:Y:S02]  /*1710*/  LDC R0, c[0x0][0x28c] ;  /* 0x0000a300ff007b82 */ /* 0x000ee40000000800 */
[----:B---3--:R-:W-:-:S13]  /*1720*/  ISETP.GE.AND P1, PT, R0, 0x1, PT ;  /* 0x000000010000780c */ /* 0x008fda0003f26270 */
[----:B------:R-:W-:Y:S05]  /*1730*/  @!P1 BRA `(.L_x_26) ;  /* 0x0000000000389947 */ /* 0x000fea0003800000 */
[----:B------:R-:W-:Y:S05]  /*1740*/  @!P0 BRA `(.L_x_27) ;  /* 0x0000000000048947 */ /* 0x000fea0003800000 */
[----:B------:R-:W-:Y:S01]  /*1750*/  BPT.TRAP 0x1 ;  /* 0x000000040000795c */ /* 0x000fe20000300000 */
.L_x_27:
[----:B------:R-:W-:Y:S01]  /*1760*/  UISETP.LT.AND UP0, UPT, UR40, 0x1, UPT ;  /* 0x000000012800788c */ /* 0x000fe2000bf01270 */
[----:B------:R-:W-:-:S03]  /*1770*/  ISETP.GT.U32.AND P0, PT, R19, 0x1, PT ;  /* 0x000000011300780c */ /* 0x000fc60003f04070 */
[----:B------:R-:W-:-:S04]  /*1780*/  USEL UR4, UR40, 0x1, UP0 ;  /* 0x0000000128047887 */ /* 0x000fc80008000000 */
[----:B------:R-:W-:-:S04]  /*1790*/  UIADD3 UR4, UR39, UR40, -UR4 ;  /* 0x0000002827047290 */ /* 0x000fc8000fffe804 */
[----:B------:R-:W-:-:S04]  /*17a0*/  USHF.L.U32 UR4, UR4, 0x3, URZ ;  /* 0x0000000304047899 */ /* 0x000fc8000800063f */
[----:B------:R-:W-:-:S06]  /*17b0*/  ULOP3.LUT UR4, UR4, 0x8, URZ, 0xc0, !UPT ;  /* 0x0000000804047892 */ /* 0x000fcc000f8ec03f */
[----:B------:R-:W-:-:S05]  /*17c0*/  IMAD.U32 R3, RZ, RZ, UR4 ;  /* 0x00000004ff037e24 */ /* 0x000fca000f8e00ff */
[----:B------:R-:W-:-:S04]  /*17d0*/  IADD3 R0, R6, 0x10, R3 ;  /* 0x0000001006007810 */ /* 0x000fc80007ffe003 */
[----:B------:R-:W-:-:S04]  /*17e0*/  PRMT R0, RZ, 0x654, R0 ;  /* 0x00000654ff007816 */ /* 0x000fc80000000000 */
[----:B------:R3:W-:Y:S01]  /*17f0*/  SYNCS.ARRIVE.TRANS64.RED.A1T0 RZ, [R0+URZ], RZ ;  /* 0x000000ff00ff79a7 */ /* 0x0007e2000810043f */
[----:B------:R-:W-:Y:S05]  /*1800*/  @P0 BRA `(.L_x_26) ;  /* 0x0000000000040947 */ /* 0x000fea0003800000 */
[----:B------:R-:W-:Y:S01]  /*1810*/  BPT.TRAP 0x1 ;  /* 0x000000040000795c */ /* 0x000fe20000300000 */
.L_x_26:
[----:B------:R-:W4:Y:S01]  /*1820*/  LDC R6, c[0x0][0x288] ;  /* 0x0000a200ff067b82 */ /* 0x000f220000000800 */
[--C-:B---3--:R-:W-:Y:S01]  /*1830*/  SHF.R.U32.HI R0, RZ, 0x2, R18.reuse ;  /* 0x00000002ff007819 */ /* 0x108fe20000011612 */
[----:B------:R-:W-:Y:S01]  /*1840*/  UIADD3 UR39, UR40, UR39, URZ ;  /* 0x0000002728277290 */ /* 0x000fe2000fffe03f */
[----:B01----:R-:W-:Y:S01]  /*1850*/  SHF.R.U32.HI R5, RZ, 0x7, R18 ;  /* 0x00000007ff057819 */ /* 0x003fe20000011612 */
[----:B------:R-:W-:Y:S01]  /*1860*/  IMAD.SHL.U32 R23, R23, 0x80, RZ ;  /* 0x0000008017177824 */ /* 0x000fe200078e00ff */
[----:B------:R-:W-:Y:S01]  /*1870*/  LOP3.LUT R3, R0, 0x7, RZ, 0xc0, !PT ;  /* 0x0000000700037812 */ /* 0x000fe200078ec0ff */
[----:B------:R-:W-:Y:S01]  /*1880*/  USHF.R.U32.HI UR4, URZ, 0x1, UR39 ;  /* 0x000000013f047899 */ /* 0x000fe20008011627 */
[C---:B------:R-:W-:Y:S01]  /*1890*/  LOP3.LUT R4, R18.reuse, 0x60, RZ, 0xc0, !PT ;  /* 0x0000006012047812 */ /* 0x040fe200078ec0ff */
[----:B------:R-:W-:Y:S01]  /*18a0*/  IMAD.SHL.U32 R14, R18, 0x2, RZ ;  /* 0x00000002120e7824 */ /* 0x000fe200078e00ff */
[----:B------:R-:W-:Y:S01]  /*18b0*/  LOP3.LUT R0, R5, 0x1, RZ, 0xc0, !PT ;  /* 0x0000000105007812 */ /* 0x000fe200078ec0ff */
[----:B------:R-:W-:Y:S01]  /*18c0*/  ULOP3.LUT UR4, UR4, 0x1, URZ, 0xc0, !UPT ;  /* 0x0000000104047892 */ /* 0x000fe2000f8ec03f */
[----:B------:R-:W-:Y:S01]  /*18d0*/  SHF.R.U32.HI R8, RZ, 0x1, R4 ;  /* 0x00000001ff087819 */ /* 0x000fe20000011604 */
[----:B------:R-:W-:Y:S01]  /*18e0*/  ULDC UR8, c[0x0][0x284] ;  /* 0x0000a10000087ab9 */ /* 0x000fe20000000800 */
[----:B------:R-:W-:Y:S01]  /*18f0*/  UISETP.GT.U32.AND UP1, UPT, UR39, 0x1, UPT ;  /* 0x000000012700788c */ /* 0x000fe2000bf24070 */
[----:B------:R-:W-:Y:S01]  /*1900*/  IMAD.SHL.U32 R4, R0, 0x40, RZ ;  /* 0x0000004000047824 */ /* 0x000fe200078e00ff */
[--C-:B------:R-:W-:Y:S01]  /*1910*/  IADD3 R5, RZ, -R8, -R3.reuse ;  /* 0x80000008ff057210 */ /* 0x100fe20007ffe803 */
[----:B------:R-:W-:Y:S01]  /*1920*/  UISETP.NE.U32.AND UP0, UPT, UR4, 0x1, UPT ;  /* 0x000000010400788c */ /* 0x000fe2000bf05070 */
[----:B------:R-:W-:Y:S01]  /*1930*/  SHF.R.S32.HI R160, RZ, 0x1f, R22 ;  /* 0x0000001fffa07819 */ /* 0x000fe20000011416 */
[----:B------:R-:W-:Y:S01]  /*1940*/  ULDC.64 UR6, c[0x0][0x5d0] ;  /* 0x0001740000067ab9 */ /* 0x000fe20000000a00 */
[----:B------:R-:W-:Y:S01]  /*1950*/  LOP3.LUT R165, R4, 0x40, R3, 0xe2, !PT ;  /* 0x0000004004a57812 */ /* 0x000fe200078ee203 */
[----:B------:R-:W-:Y:S01]  /*1960*/  UISETP.LT.U32.AND UP1, UPT, UR40, 0x2, UP1 ;  /* 0x000000022800788c */ /* 0x000fe20008f21070 */
[----:B------:R-:W-:Y:S01]  /*1970*/  LOP3.LUT R3, R18, 0x3, RZ, 0xc0, !PT ;  /* 0x0000000312037812 */ /* 0x000fe200078ec0ff */
[----:B------:R-:W-:Y:S01]  /*1980*/  UISETP.GT.U32.AND UP0, UPT, UR40, 0x1, !UP0 ;  /* 0x000000012800788c */ /* 0x000fe2000c704070 */
[C---:B------:R-:W-:Y:S01]  /*1990*/  LOP3.LUT R14, R23.reuse, 0x6, R14, 0xf8, !PT ;  /* 0x00000006170e7812 */ /* 0x040fe200078ef80e */
[----:B------:R-:W-:Y:S01]  /*19a0*/  IMAD R7, R160, UR6, RZ ;  /* 0x00000006a0077c24 */ /* 0x000fe2000f8e02ff */
[----:B----4-:R-:W-:Y:S01]  /*19b0*/  ISETP.GE.AND P0, PT, R23, R6, PT ;  /* 0x000000061700720c */ /* 0x010fe20003f06270 */
[----:B------:R-:W-:Y:S01]  /*19c0*/  IMAD R10, R3, -0x2, R6 ;  /* 0xfffffffe030a7824 */ /* 0x000fe200078e0206 */
[----:B------:R-:W-:Y:S01]  /*19d0*/  SHF.R.S32.HI R15, RZ, 0x1f, R14 ;  /* 0x0000001fff0f7819 */ /* 0x000fe2000001140e */
[----:B------:R-:W-:Y:S01]  /*19e0*/  IMAD.SHL.U32 R3, R152, 0x100, RZ ;  /* 0x0000010098037824 */ /* 0x000fe200078e00ff */
[----:B------:R-:W-:Y:S01]  /*19f0*/  USEL UR5, URZ, 0x1, !UP1 ;  /* 0x000000013f057887 */ /* 0x000fe2000c800000 */
[----:B------:R-:W-:Y:S01]  /*1a00*/  IMAD R0, R0, -0x40, R5 ;  /* 0xffffffc000007824 */ /* 0x000fe200078e0205 */
[----:B------:R-:W-:Y:S01]  /*1a10*/  USEL UR4, URZ, 0x1, !UP0 ;  /* 0x000000013f047887 */ /* 0x000fe2000c000000 */
[----:B------:R-:W-:Y:S01]  /*1a20*/  IMAD.WIDE R4, R152, 0x100, RZ ;  /* 0x0000010098047825 */ /* 0x000fe200078e02ff */
[C---:B------:R-:W-:Y:S01]  /*1a30*/  ISETP.GE.OR P0, PT, R3.reuse, UR8, P0 ;  /* 0x0000000803007c0c */ /* 0x040fe20008706670 */
[----:B------:R-:W-:Y:S01]  /*1a40*/  ULOP3.LUT UR39, UR39, 0x1, URZ, 0xc0, !UPT ;  /* 0x0000000127277892 */ /* 0x000fe2000f8ec03f */
[----:B------:R-:W-:Y:S01]  /*1a50*/  IADD3 R0, -R3, UR8, R0 ;  /* 0x0000000803007c10 */ /* 0x000fe2000fffe100 */
[C---:B------:R-:W-:Y:S01]  /*1a60*/  IMAD R9, R22.reuse, UR7, R7 ;  /* 0x0000000716097c24 */ /* 0x040fe2000f8e0207 */
[----:B------:R-:W-:Y:S01]  /*1a70*/  ULOP3.LUT UR38, UR4, UR38, UR5, 0x96, !UPT ;  /* 0x0000002604267292 */ /* 0x000fe2000f8e9605 */
[----:B------:R-:W-:Y:S01]  /*1a80*/  IMAD.WIDE.U32 R6, R22, UR6, R14 ;  /* 0x0000000616067c25 */ /* 0x000fe2000f8e000e */
[----:B------:R-:W-:-:S03]  /*1a90*/  LOP3.LUT R165, R4, R165, R8, 0xfe, !PT ;  /* 0x000000a504a57212 */ /* 0x000fc600078efe08 */
[----:B------:R-:W-:Y:S02]  /*1aa0*/  IMAD.IADD R7, R7, 0x1, R9 ;  /* 0x0000000107077824 */ /* 0x000fe400078e0209 */
[----:B------:R-:W-:Y:S02]  /*1ab0*/  IMAD.IADD R3, R10, 0x1, -R23 ;  /* 0x000000010a037824 */ /* 0x000fe400078e0a17 */
[----:B------:R-:W-:Y:S01]  /*1ac0*/  IMAD.MOV.U32 R152, RZ, RZ, -0x1 ;  /* 0xffffffffff987424 */ /* 0x000fe200078e00ff */
[----:B------:R-:W-:Y:S06]  /*1ad0*/  @P0 BRA `(.L_x_28) ;  /* 0x0000006000f40947 */ /* 0x000fec0003800000 */
[----:B------:R-:W0:Y:S01]  /*1ae0*/  LDC.64 R20, c[0x0][0x5c8] ;  /* 0x00017200ff147b82 */ /* 0x000e220000000a00 */
[----:B------:R-:W-:Y:S01]  /*1af0*/  ULDC.64 UR4, c[0x0][0x5c0] ;  /* 0x0001700000047ab9 */ /* 0x000fe20000000a00 */
[----:B------:R-:W-:Y:S01]  /*1b00*/  BSSY B0, `(.L_x_28) ;  /* 0x000063a000007945 */ /* 0x000fe20003800000 */
[-C--:B0-----:R-:W-:Y:S01]  /*1b10*/  IMAD R8, R5, R20.reuse, RZ ;  /* 0x0000001405087224 */ /* 0x081fe200078e02ff */
[----:B------:R-:W-:Y:S01]  /*1b20*/  SHF.L.U64.HI R13, R20, 0x3, R21 ;  /* 0x00000003140d7819 */ /* 0x000fe20000010215 */
[----:B------:R-:W-:-:S04]  /*1b30*/  IMAD.WIDE.U32 R6, R165, R20, R6 ;  /* 0x00000014a5067225 */ /* 0x000fc800078e0006 */
[----:B------:R-:W-:Y:S01]  /*1b40*/  IMAD R9, R165, R21, R8 ;  /* 0x00000015a5097224 */ /* 0x000fe200078e0208 */
[----:B------:R-:W-:Y:S01]  /*1b50*/  IADD3 R158, P0, R6, UR4, RZ ;  /* 0x00000004069e7c10 */ /* 0x000fe2000ff1e0ff */
[C---:B------:R-:W-:Y:S02]  /*1b60*/  IMAD.SHL.U32 R11, R20.reuse, 0x8, RZ ;  /* 0x00000008140b7824 */ /* 0x040fe400078e00ff */
[----:B------:R-:W-:Y:S01]  /*1b70*/  IMAD.IADD R9, R7, 0x1, R9 ;  /* 0x0000000107097824 */ /* 0x000fe200078e0209 */
[-C--:B------:R-:W-:Y:S02]  /*1b80*/  LEA R6, P2, R20, R158.reuse, 0x7 ;  /* 0x0000009e14067211 */ /* 0x080fe400078438ff */
[----:B------:R-:W-:Y:S02]  /*1b90*/  IADD3 R8, P1, R11, R158, RZ ;  /* 0x0000009e0b087210 */ /* 0x000fe40007f3e0ff */
[----:B------:R-:W-:Y:S02]  /*1ba0*/  IADD3.X R159, R9, UR5, RZ, P0, !PT ;  /* 0x00000005099f7c10 */ /* 0x000fe400087fe4ff */
[----:B-----5:R-:W-:-:S02]  /*1bb0*/  ISETP.NE.AND P0, PT, R154, RZ, PT ;  /* 0x000000ff9a00720c */ /* 0x020fc40003f05270 */
[----:B------:R-:W-:Y:S01]  /*1bc0*/  LEA.HI.X R7, R20, R159, R21, 0x7, P2 ;  /* 0x0000009f14077211 */ /* 0x000fe200010f3c15 */
[----:B------:R-:W-:Y:S01]  /*1bd0*/  IMAD.X R9, R13, 0x1, R159, P1 ;  /* 0x000000010d097824 */ /* 0x000fe200008e069f */
[----:B------:R-:W-:-:S05]  /*1be0*/  IADD3 R10, P2, R11, R6, RZ ;  /* 0x000000060b0a7210 */ /* 0x000fca0007f5e0ff */
[----:B------:R-:W-:-:S04]  /*1bf0*/  IMAD.X R11, R13, 0x1, R7, P2 ;  /* 0x000000010d0b7824 */ /* 0x000fc800010e0607 */
[----:B------:R-:W-:Y:S05]  /*1c00*/  @!P0 BRA `(.L_x_29) ;  /* 0x0000004800948947 */ /* 0x000fea0003800000 */
[----:B------:R-:W0:Y:S01]  /*1c10*/  LDC.64 R156, c[0x0][0x5b0] ;  /* 0x00016c00ff9c7b82 */ /* 0x000e220000000a00 */
[----:B------:R-:W-:Y:S01]  /*1c20*/  ULDC.64 UR4, c[0x0][0x5b8] ;  /* 0x00016e0000047ab9 */ /* 0x000fe20000000a00 */
[----:B------:R-:W-:Y:S01]  /*1c30*/  ISETP.GE.AND P0, PT, R0, 0x1, PT ;  /* 0x000000010000780c */ /* 0x000fe20003f06270 */
[----:B------:R-:W-:Y:S01]  /*1c40*/  IMAD R21, R160, UR4, RZ ;  /* 0x00000004a0157c24 */ /* 0x000fe2000f8e02ff */
[----:B------:R-:W-:Y:S01]  /*1c50*/  BSSY B1, `(.L_x_30) ;  /* 0x0000010000017945 */ /* 0x000fe20003800000 */
[C---:B------:R-:W-:Y:S01]  /*1c60*/  IMAD.WIDE.U32 R14, R22.reuse, UR4, R14 ;  /* 0x00000004160e7c25 */ /* 0x040fe2000f8e000e */
[----:B------:R-:W-:Y:S02]  /*1c70*/  ISETP.LT.OR P3, PT, R3, 0x1, !P0 ;  /* 0x000000010300780c */ /* 0x000fe40004761670 */
[----:B------:R-:W1:Y:S01]  /*1c80*/  LDC.64 R12, c[0x0][0x5a8] ;  /* 0x00016a00ff0c7b82 */ /* 0x000e620000000a00 */
[----:B------:R-:W-:Y:S02]  /*1c90*/  IMAD R21, R22, UR5, R21 ;  /* 0x0000000516157c24 */ /* 0x000fe4000f8e0215 */
[----:B------:R-:W-:-:S02]  /*1ca0*/  IMAD.MOV.U32 R20, RZ, RZ, R14 ;  /* 0x000000ffff147224 */ /* 0x000fc400078e000e */
[----:B------:R-:W-:Y:S02]  /*1cb0*/  IMAD.IADD R21, R15, 0x1, R21 ;  /* 0x000000010f157824 */ /* 0x000fe400078e0215 */
[-C--:B0-----:R-:W-:Y:S01]  /*1cc0*/  IMAD R160, R5, R156.reuse, RZ ;  /* 0x0000009c05a07224 */ /* 0x081fe200078e02ff */
[----:B------:R-:W-:Y:S01]  /*1cd0*/  SHF.L.U64.HI R161, R156, 0x3, R157 ;  /* 0x000000039ca17819 */ /* 0x000fe2000001029d */
[----:B------:R-:W-:-:S04]  /*1ce0*/  IMAD.WIDE.U32 R22, R165, R156, R20 ;  /* 0x0000009ca5167225 */ /* 0x000fc800078e0014 */
[----:B------:R-:W-:Y:S01]  /*1cf0*/  IMAD R169, R165, R157, R160 ;  /* 0x0000009da5a97224 */ /* 0x000fe200078e02a0 */
[----:B-1----:R-:W-:Y:S01]  /*1d00*/  IADD3 R22, P1, R22, R12, RZ ;  /* 0x0000000c16167210 */ /* 0x002fe20007f3e0ff */
[----:B------:R-:W-:-:S03]  /*1d10*/  IMAD.SHL.U32 R160, R156, 0x8, RZ ;  /* 0x000000089ca07824 */ /* 0x000fc600078e00ff */
[----:B------:R-:W-:Y:S01]  /*1d20*/  IADD3.X R23, R13, R23, R169, P1, !PT ;  /* 0x000000170d177210 */ /* 0x000fe20000ffe4a9 */
[----:B------:R-:W-:Y:S08]  /*1d30*/  @P3 BRA `(.L_x_31) ;  /* 0x0000000000043947 */ /* 0x000ff00003800000 */
[----:B--2---:R0:W5:Y:S02]  /*1d40*/  LDG.E.U8 R155, desc[UR36][R22.64] ;  /* 0x00000024169b7981 */ /* 0x004164000c1e1100 */
.L_x_31:
[----:B------:R-:W-:Y:S05]  /*1d50*/  BSYNC B1 ;  /* 0x0000000000017941 */ /* 0x000fea0003800000 */
.L_x_30:
[----:B-----5:R-:W-:Y:S01]  /*1d60*/  LOP3.LUT R164, R155, 0xffff, RZ, 0xc0, !PT ;  /* 0x0000ffff9ba47812 */ /* 0x020fe200078ec0ff */
[----:B------:R-:W-:Y:S01]  /*1d70*/  IMAD.WIDE.U32 R162, R165, R156, R160 ;  /* 0x0000009ca5a27225 */ /* 0x000fe200078e00a0 */
[----:B------:R-:W-:Y:S01]  /*1d80*/  ISETP.LT.OR P4, PT, R3, 0x2, !P0 ;  /* 0x000000020300780c */ /* 0x000fe20004781670 */
[----:B------:R-:W-:Y:S01]  /*1d90*/  BSSY B1, `(.L_x_32) ;  /* 0x000000e000017945 */ /* 0x000fe20003800000 */
[----:B------:R-:W-:Y:S01]  /*1da0*/  PRMT R167, R164, 0x8880, RZ ;  /* 0x00008880a4a77816 */ /* 0x000fe200000000ff */
[----:B------:R-:W-:Y:S01]  /*1db0*/  IMAD.IADD R163, R169, 0x1, R163 ;  /* 0x00000001a9a37824 */ /* 0x000fe200078e02a3 */
[----:B------:R-:W-:Y:S02]  /*1dc0*/  IADD3 R162, P2, P5, R14, R12, R162 ;  /* 0x0000000c0ea27210 */ /* 0x000fe40007d5e0a2 */
[----:B------:R-:W-:Y:S01]  /*1dd0*/  ISETP.GE.AND P1, PT, R0, 0x9, PT ;  /* 0x000000090000780c */ /* 0x000fe20003f26270 */
[----:B------:R-:W-:Y:S01]  /*1de0*/  IMAD R164, R167, R154, RZ ;  /* 0x0000009aa7a47224 */ /* 0x000fe200078e02ff */
[----:B------:R-:W-:-:S02]  /*1df0*/  IADD3.X R163, R21, R13, R163, P2, P5 ;  /* 0x0000000d15a37210 */ /* 0x000fc400017ea4a3 */
[----:B------:R-:W-:Y:S01]  /*1e00*/  ISETP.LT.OR P2, PT, R3, 0x1, !P1 ;  /* 0x000000010300780c */ /* 0x000fe20004f41670 */
[----:B------:R-:W-:-:S05]  /*1e10*/  @!P3 IMAD R167, R88, R153, R164 ;  /* 0x0000009958a7b224 */ /* 0x000fca00078e02a4 */
[----:B------:R1:W-:Y:S01]  /*1e20*/  @!P3 STG.E.U8 desc[UR36][R158.64], R167 ;  /* 0x000000a79e00b986 */ /* 0x0003e2000c101124 */
[----:B------:R-:W-:Y:S06]  /*1e30*/  @P4 BRA `(.L_x_33) ;  /* 0x00000000000c4947 */ /* 0x000fec0003800000 */
[----:B--2---:R-:W1:Y:S02]  /*1e40*/  LDG.E.U8 R155, desc[UR36][R22.64+0x1] ;  /* 0x00000124169b7981 */ /* 0x004e64000c1e1100 */
[----:B-1----:R-:W-:-:S05]  /*1e50*/  PRMT R167, R155, 0x8880, RZ ;  /* 0x000088809ba77816 */ /* 0x002fca00000000ff */
[----:B------:R-:W-:-:S07]  /*1e60*/  IMAD R164, R167, R154, RZ ;  /* 0x0000009aa7a47224 */ /* 0x000fce00078e02ff */
.L_x_33:
[----:B------:R-:W-:Y:S05]  /*1e70*/  BSYNC B1 ;  /* 0x0000000000017941 */ /* 0x000fea0003800000 */
.L_x_32:
[----:B------:R-:W-:Y:S01]  /*1e80*/  @!P4 IMAD R89, R89, R153, R164 ;  /* 0x000000995959c224 */ /* 0x000fe200078e02a4 */
[----:B------:R-:W-:Y:S04]  /*1e90*/  BSSY B1, `(.L_x_34) ;  /* 0x0000006000017945 */ /* 0x000fe80003800000 */
[----:B------:R3:W-:Y:S01]  /*1ea0*/  @!P4 STG.E.U8 desc[UR36][R158.64+0x1], R89 ;  /* 0x000001599e00c986 */ /* 0x0007e2000c101124 */
[----:B------:R-:W-:Y:S05]  /*1eb0*/  @P2 BRA `(.L_x_35) ;  /* 0x00000000000c2947 */ /* 0x000fea0003800000 */
[----:B--2---:R-:W3:Y:S02]  /*1ec0*/  LDG.E.U8 R155, desc[UR36][R162.64] ;  /* 0x00000024a29b7981 */ /* 0x004ee4000c1e1100 */
[----:B---3--:R-:W-:-:S05]  /*1ed0*/  PRMT R89, R155, 0x8880, RZ ;  /* 0x000088809b597816 */ /* 0x008fca00000000ff */
[----:B------:R-:W-:-:S07]  /*1ee0*/  IMAD R164, R89, R154, RZ ;  /* 0x0000009a59a47224 */ /* 0x000fce00078e02ff */
.L_x_35:
[----:B------:R-:W-:Y:S05]  /*1ef0*/  BSYNC B1 ;  /* 0x0000000000017941 */ /* 0x000fea0003800000 */
.L_x_34:
[C---:B------:R-:W-:Y:S01]  /*1f00*/  ISETP.LT.OR P4, PT, R3.reuse, 0x2, !P1 ;  /* 0x000000020300780c */ /* 0x040fe20004f81670 */
[----:B---3--:R-:W-:Y:S01]  /*1f10*/  @!P2 IMAD R89, R90, R153, R164 ;  /* 0x000000995a59a224 */ /* 0x008fe200078e02a4 */
[----:B------:R-:W-:Y:S01]  /*1f20*/  BSSY B1, `(.L_x_36) ;  /* 0x0000009000017945 */ /* 0x000fe20003800000 */
[C---:B------:R-:W-:Y:S02]  /*1f30*/  ISETP.LT.OR P3, PT, R3.reuse, 0x9, !P0 ;  /* 0x000000090300780c */ /* 0x040fe40004761670 */
[C---:B------:R-:W-:Y:S01]  /*1f40*/  ISETP.LT.OR P5, PT, R3.reuse, 0xa, !P0 ;  /* 0x0000000a0300780c */ /* 0x040fe200047a1670 */
[----:B------:R3:W-:Y:S01]  /*1f50*/  @!P2 STG.E.U8 desc[UR36][R8.64], R89 ;  /* 0x000000590800a986 */ /* 0x0007e2000c101124 */
[----:B------:R-:W-:-:S06]  /*1f60*/  ISETP.LT.OR P2, PT, R3, 0x9, !P1 ;  /* 0x000000090300780c */ /* 0x000fcc0004f41670 */
[----:B------:R-:W-:Y:S07]  /*1f70*/  @P4 BRA `(.L_x_37) ;  /* 0x00000000000c4947 */ /* 0x000fee0003800000 */
[----:B--2---:R-:W3:Y:S02]  /*1f80*/  LDG.E.U8 R155, desc[UR36][R162.64+0x1] ;  /* 0x00000124a29b7981 */ /* 0x004ee4000c1e1100 */
[----:B---3--:R-:W-:-:S05]  /*1f90*/  PRMT R89, R155, 0x8880, RZ ;  /* 0x000088809b597816 */ /* 0x008fca00000000ff */
[----:B------:R-:W-:-:S07]  /*1fa0*/  IMAD R164, R89, R154, RZ ;  /* 0x0000009a59a47224 */ /* 0x000fce00078e02ff */
.L_x_37:
[----:B------:R-:W-:Y:S05]  /*1fb0*/  BSYNC B1 ;  /* 0x0000000000017941 */ /* 0x000fea0003800000 */
.L_x_36:
[----:B------:R-:W-:Y:S01]  /*1fc0*/  @!P4 IMAD R91, R91, R153, R164 ;  /* 0x000000995b5bc224 */ /* 0x000fe200078e02a4 */
[----:B------:R-:W-:Y:S04]  /*1fd0*/  BSSY B1, `(.L_x_38) ;  /* 0x0000006000017945 */ /* 0x000fe80003800000 */
[----:B------:R4:W-:Y:S01]  /*1fe0*/  @!P4 STG.E.U8 desc[UR36][R8.64+0x1], R91 ;  /* 0x0000015b0800c986 */ /* 0x0009e2000c101124 */
[----:B------:R-:W-:Y:S05]  /*1ff0*/  @P3 BRA `(.L_x_39) ;  /* 0x00000000000c3947 */ /* 0x000fea0003800000 */
[----:B--2---:R-:W3:Y:S02]  /*2000*/  LDG.E.U8 R155, desc[UR36][R22.64+0x8] ;  /* 0x00000824169b7981 */ /* 0x004ee4000c1e1100 */
[----:B---3--:R-:W-:-:S05]  /*2010*/  PRMT R89, R155, 0x8880, RZ ;  /* 0x000088809b597816 */ /* 0x008fca00000000ff */
[----:B------:R-:W-:-:S07]  /*2020*/  IMAD R164, R89, R154, RZ ;  /* 0x0000009a59a47224 */ /* 0x000fce00078e02ff */
.L_x_39:
[----:B------:R-:W-:Y:S05]  /*2030*/  BSYNC B1 ;  /* 0x0000000000017941 */ /* 0x000fea0003800000 */
.L_x_38:
[----:B---3--:R-:W-:Y:S01]  /*2040*/  @!P3 IMAD R89, R92, R153, R164 ;  /* 0x000000995c59b224 */ /* 0x008fe200078e02a4 */
[----:B------:R-:W-:Y:S04]  /*2050*/  BSSY B1, `(.L_x_40) ;  /* 0x0000006000017945 */ /* 0x000fe80003800000 */
[----:B------:R3:W-:Y:S01]  /*2060*/  @!P3 STG.E.U8 desc[UR36][R158.64+0x8], R89 ;  /* 0x000008599e00b986 */ /* 0x0007e2000c101124 */
[----:B------:R-:W-:Y:S05]  /*2070*/  @P5 BRA `(.L_x_41) ;  /* 0x00000000000c5947 */ /* 0x000fea0003800000 */
[----:B--2---:R-:W3:Y:S02]  /*2080*/  LDG.E.U8 R155, desc[UR36][R22.64+0x9] ;  /* 0x00000924169b7981 */ /* 0x004ee4000c1e1100 */
[----:B---3--:R-:W-:-:S05]  /*2090*/  PRMT R89, R155, 0x8880, RZ ;  /* 0x000088809b597816 */ /* 0x008fca00000000ff */
[----:B------:R-:W-:-:S07]  /*20a0*/  IMAD R164, R89, R154, RZ ;  /* 0x0000009a59a47224 */ /* 0x000fce00078e02ff */
.L_x_41:
[----:B------:R-:W-:Y:S05]  /*20b0*/  BSYNC B1 ;  /* 0x0000000000017941 */ /* 0x000fea0003800000 */
.L_x_40:
[----:B------:R-:W-:Y:S01]  /*20c0*/  @!P5 IMAD R93, R93, R153, R164 ;  /* 0x000000995d5dd224 */ /* 0x000fe200078e02a4 */
[----:B------:R-:W-:Y:S04]  /*20d0*/  BSSY B1, `(.L_x_42) ;  /* 0x0000006000017945 */ /* 0x000fe80003800000 */
[----:B------:R0:W-:Y:S01]  /*20e0*/  @!P5 STG.E.U8 desc[UR36][R158.64+0x9], R93 ;  /* 0x0000095d9e00d986 */ /* 0x0001e2000c101124 */
[----:B------:R-:W-:Y:S05]  /*20f0*/  @P2 BRA `(.L_x_43) ;  /* 0x00000000000c2947 */ /* 0x000fea0003800000 */
[----:B--2---:R-:W3:Y:S02]  /*2100*/  LDG.E.U8 R155, desc[UR36][R162.64+0x8] ;  /* 0x00000824a29b7981 */ /* 0x004ee4000c1e1100 */
[----:B---3--:R-:W-:-:S05]  /*2110*/  PRMT R89, R155, 0x8880, RZ ;  /* 0x000088809b597816 */ /* 0x008fca00000000ff */
[----:B------:R-:W-:-:S07]  /*2120*/  IMAD R164, R89, R154, RZ ;  /* 0x0000009a59a47224 */ /* 0x000fce00078e02ff */
.L_x_43:
[----:B------:R-:W-:Y:S05]  /*2130*/  BSYNC B1 ;  /* 0x0000000000017941 */ /* 0x000fea0003800000 */
.L_x_42:
        /* <DEDUP_REMOVED lines=11> */
.L_x_45:
[----:B------:R-:W-:Y:S05]  /*21f0*/  BSYNC B1 ;  /* 0x0000000000017941 */ /* 0x000fea0003800000 */
.L_x_44:
[----:B------:R-:W-:Y:S01]  /*2200*/  @!P4 IMAD R95, R95, R153, R164 ;  /* 0x000000995f5fc224 */ /* 0x000fe200078e02a4 */
[----:B------:R-:W-:Y:S04]  /*2210*/  BSSY B1, `(.L_x_46) ;  /* 0x0000006000017945 */ /* 0x000fe80003800000 */
[----:B------:R0:W-:Y:S01]  /*2220*/  @!P4 STG.E.U8 desc[UR36][R8.64+0x9], R95 ;  /* 0x0000095f0800c986 */ /* 0x0001e2000c101124 */
[----:B------:R-:W-:Y:S05]  /*2230*/  @P3 BRA `(.L_x_47) ;  /* 0x00000000000c3947 */ /* 0x000fea0003800000 */
[----:B--2---:R-:W3:Y:S02]  /*2240*/  LDG.E.U8 R155, desc[UR36][R22.64+0x10] ;  /* 0x00001024169b7981 */ /* 0x004ee4000c1e1100 */
[----:B---3--:R-:W-:-:S05]  /*2250*/  PRMT R89, R155, 0x8880, RZ ;  /* 0x000088809b597816 */ /* 0x008fca00000000ff */
[----:B------:R-:W-:-:S07]  /*2260*/  IMAD R164, R89, R154, RZ ;  /* 0x0000009a59a47224 */ /* 0x000fce00078e02ff */
.L_x_47:
[----:B------:R-:W-:Y:S05]  /*2270*/  BSYNC B1 ;  /* 0x0000000000017941 */ /* 0x000fea0003800000 */
.L_x_46:
[----:B---3--:R-:W-:Y:S01]  /*2280*/  @!P3 IMAD R89, R96, R153, R164 ;  /* 0x000000996059b224 */ /* 0x008fe200078e02a4 */
[----:B------:R-:W-:Y:S04]  /*2290*/  BSSY B1, `(.L_x_48) ;  /* 0x0000006000017945 */ /* 0x000fe80003800000 */
[----:B------:R3:W-:Y:S01]  /*22a0*/  @!P3 STG.E.U8 desc[UR36][R158.64+0x10], R89 ;  /* 0x000010599e00b986 */ /* 0x0007e2000c101124 */
[----:B------:R-:W-:Y:S05]  /*22b0*/  @P5 BRA `(.L_x_49) ;  /* 0x00000000000c5947 */ /* 0x000fea0003800000 */
[----:B--2---:R-:W3:Y:S02]  /*22c0*/  LDG.E.U8 R155, desc[UR36][R22.64+0x11] ;  /* 0x00001124169b7981 */ /* 0x004ee4000c1e1100 */
[----:B---3--:R-:W-:-:S05]  /*22d0*/  PRMT R89, R155, 0x8880, RZ ;  /* 0x000088809b597816 */ /* 0x008fca00000000ff */
[----:B------:R-:W-:-:S07]  /*22e0*/  IMAD R164, R89, R154, RZ ;  /* 0x0000009a59a47224 */ /* 0x000fce00078e02ff */
.L_x_49:
[----:B------:R-:W-:Y:S05]  /*22f0*/  BSYNC B1 ;  /* 0x0000000000017941 */ /* 0x000fea0003800000 */
.L_x_48:
[----:B------:R-:W-:Y:S01]  /*2300*/  @!P5 IMAD R97, R97, R153, R164 ;  /* 0x000000996161d224 */ /* 0x000fe200078e02a4 */
[----:B------:R-:W-:Y:S04]  /*2310*/  BSSY B1, `(.L_x_50) ;  /* 0x0000006000017945 */ /* 0x000fe80003800000 */
[----:B------:R0:W-:Y:S01]  /*2320*/  @!P5 STG.E.U8 desc[UR36][R158.64+0x11], R97 ;  /* 0x000011619e00d986 */ /* 0x0001e2000c101124 */
[----:B------:R-:W-:Y:S05]  /*2330*/  @P2 BRA `(.L_x_51) ;  /* 0x00000000000c2947 */ /* 0x000fea0003800000 */
[----:B--2---:R-:W3:Y:S02]  /*2340*/  LDG.E.U8 R155, desc[UR36][R162.64+0x10] ;  /* 0x00001024a29b7981 */ /* 0x004ee4000c1e1100 */
[----:B---3--:R-:W-:-:S05]  /*2350*/  PRMT R89, R155, 0x8880, RZ ;  /* 0x000088809b597816 */ /* 0x008fca00000000ff */
[----:B------:R-:W-:-:S07]  /*2360*/  IMAD R164, R89, R154, RZ ;  /* 0x0000009a59a47224 */ /* 0x000fce00078e02ff */
.L_x_51:
[----:B------:R-:W-:Y:S05]  /*2370*/  BSYNC B1 ;  /* 0x0000000000017941 */ /* 0x000fea0003800000 */
.L_x_50:
        /* <DEDUP_REMOVED lines=11> */
.L_x_53:
[----:B------:R-:W-:Y:S05]  /*2430*/  BSYNC B1 ;  /* 0x0000000000017941 */ /* 0x000fea0003800000 */
.L_x_52:
[----:B------:R-:W-:Y:S01]  /*2440*/  @!P4 IMAD R99, R99, R153, R164 ;  /* 0x000000996363c224 */ /* 0x000fe200078e02a4 */
[----:B------:R-:W-:Y:S04]  /*2450*/  BSSY B1, `(.L_x_54) ;  /* 0x0000006000017945 */ /* 0x000fe80003800000 */
[----:B------:R0:W-:Y:S01]  /*2460*/  @!P4 STG.E.U8 desc[UR36][R8.64+0x11], R99 ;  /* 0x000011630800c986 */ /* 0x0001e2000c101124 */
[----:B------:R-:W-:Y:S05]  /*2470*/  @P3 BRA `(.L_x_55) ;  /* 0x00000000000c3947 */ /* 0x000fea0003800000 */
[----:B--2---:R-:W3:Y:S02]  /*2480*/  LDG.E.U8 R155, desc[UR36][R22.64+0x18] ;  /* 0x00001824169b7981 */ /* 0x004ee4000c1e1100 */
[----:B---3--:R-:W-:-:S05]  /*2490*/  PRMT R89, R155, 0x8880, RZ ;  /* 0x000088809b597816 */ /* 0x008fca00000000ff */
[----:B------:R-:W-:-:S07]  /*24a0*/  IMAD R164, R89, R154, RZ ;  /* 0x0000009a59a47224 */ /* 0x000fce00078e02ff */
.L_x_55:
[----:B------:R-:W-:Y:S05]  /*24b0*/  BSYNC B1 ;  /* 0x0000000000017941 */ /* 0x000fea0003800000 */
.L_x_54:
[----:B---3--:R-:W-:Y:S01]  /*24c0*/  @!P3 IMAD R89, R100, R153, R164 ;  /* 0x000000996459b224 */ /* 0x008fe200078e02a4 */
[----:B------:R-:W-:Y:S04]  /*24d0*/  BSSY B1, `(.L_x_56) ;  /* 0x0000006000017945 */ /* 0x000fe80003800000 */
[----:B------:R3:W-:Y:S01]  /*24e0*/  @!P3 STG.E.U8 desc[UR36][R158.64+0x18], R89 ;  /* 0x000018599e00b986 */ /* 0x0007e2000c101124 */
[----:B------:R-:W-:Y:S05]  /*24f0*/  @P5 BRA `(.L_x_57) ;  /* 0x00000000000c5947 */ /* 0x000fea0003800000 */
[----:B--2---:R-:W3:Y:S02]  /*2500*/  LDG.E.U8 R155, desc[UR36][R22.64+0x19] ;  /* 0x00001924169b7981 */ /* 0x004ee4000c1e1100 */
[----:B---3--:R-:W-:-:S05]  /*2510*/  PRMT R89, R155, 0x8880, RZ ;  /* 0x000088809b597816 */ /* 0x008fca00000000ff */
[----:B------:R-:W-:-:S07]  /*2520*/  IMAD R164, R89, R154, RZ ;  /* 0x0000009a59a47224 */ /* 0x000fce00078e02ff */
.L_x_57:
[----:B------:R-:W-:Y:S05]  /*2530*/  BSYNC B1 ;  /* 0x0000000000017941 */ /* 0x000fea0003800000 */
.L_x_56:
[----:B------:R-:W-:Y:S01]  /*2540*/  @!P5 IMAD R101, R101, R153, R164 ;  /* 0x000000996565d224 */ /* 0x000fe200078e02a4 */
[----:B------:R-:W-:Y:S04]  /*2550*/  BSSY B1, `(.L_x_58) ;  /* 0x0000006000017945 */ /* 0x000fe80003800000 */
[----:B------:R0:W-:Y:S01]  /*2560*/  @!P5 STG.E.U8 desc[UR36][R158.64+0x19], R101 ;  /* 0x000019659e00d986 */ /* 0x0001e2000c101124 */
[----:B------:R-:W-:Y:S05]  /*2570*/  @P2 BRA `(.L_x_59) ;  /* 0x00000000000c2947 */ /* 0x000fea0003800000 */
[----:B--2---:R-:W3:Y:S02]  /*2580*/  LDG.E.U8 R155, desc[UR36][R162.64+0x18] ;  /* 0x00001824a29b7981 */ /* 0x004ee4000c1e1100 */
[----:B---3--:R-:W-:-:S05]  /*2590*/  PRMT R89, R155, 0x8880, RZ ;  /* 0x000088809b597816 */ /* 0x008fca00000000ff */
[----:B------:R-:W-:-:S07]  /*25a0*/  IMAD R164, R89, R154, RZ ;  /* 0x0000009a59a47224 */ /* 0x000fce00078e02ff */
.L_x_59:
[----:B------:R-:W-:Y:S05]  /*25b0*/  BSYNC B1 ;  /* 0x0000000000017941 */ /* 0x000fea0003800000 */
.L_x_58:
        /* <DEDUP_REMOVED lines=11> */
.L_x_61:
[----:B------:R-:W-:Y:S05]  /*2670*/  BSYNC B1 ;  /* 0x0000000000017941 */ /* 0x000fea0003800000 */
.L_x_60:
[----:B------:R-:W-:Y:S01]  /*2680*/  @!P4 IMAD R103, R103, R153, R164 ;  /* 0x000000996767c224 */ /* 0x000fe200078e02a4 */
[----:B------:R-:W-:Y:S04]  /*2690*/  BSSY B1, `(.L_x_62) ;  /* 0x0000006000017945 */ /* 0x000fe80003800000 */
[----:B------:R0:W-:Y:S01]  /*26a0*/  @!P4 STG.E.U8 desc[UR36][R8.64+0x19], R103 ;  /* 0x000019670800c986 */ /* 0x0001e2000c101124 */
[----:B------:R-:W-:Y:S05]  /*26b0*/  @P3 BRA `(.L_x_63) ;  /* 0x00000000000c3947 */ /* 0x000fea0003800000 */
[----:B--2---:R-:W3:Y:S02]  /*26c0*/  LDG.E.U8 R155, desc[UR36][R22.64+0x20] ;  /* 0x00002024169b7981 */ /* 0x004ee4000c1e1100 */
[----:B---3--:R-:W-:-:S05]  /*26d0*/  PRMT R89, R155, 0x8880, RZ ;  /* 0x000088809b597816 */ /* 0x008fca00000000ff */
[----:B------:R-:W-:-:S07]  /*26e0*/  IMAD R164, R89, R154, RZ ;  /* 0x0000009a59a47224 */ /* 0x000fce00078e02ff */
.L_x_63:
[----:B------:R-:W-:Y:S05]  /*26f0*/  BSYNC B1 ;  /* 0x0000000000017941 */ /* 0x000fea0003800000 */
.L_x_62:
[----:B---3--:R-:W-:Y:S01]  /*2700*/  @!P3 IMAD R89, R104, R153, R164 ;  /* 0x000000996859b224 */ /* 0x008fe200078e02a4 */
[----:B------:R-:W-:Y:S04]  /*2710*/  BSSY B1, `(.L_x_64) ;  /* 0x0000006000017945 */ /* 0x000fe80003800000 */
[----:B------:R3:W-:Y:S01]  /*2720*/  @!P3 STG.E.U8 desc[UR36][R158.64+0x20], R89 ;  /* 0x000020599e00b986 */ /* 0x0007e2000c101124 */
[----:B------:R-:W-:Y:S05]  /*2730*/  @P5 BRA `(.L_x_65) ;  /* 0x00000000000c5947 */ /* 0x000fea0003800000 */
[----:B--2---:R-:W3:Y:S02]  /*2740*/  LDG.E.U8 R155, desc[UR36][R22.64+0x21] ;  /* 0x00002124169b7981 */ /* 0x004ee4000c1e1100 */
[----:B---3--:R-:W-:-:S05]  /*2750*/  PRMT R89, R155, 0x8880, RZ ;  /* 0x000088809b597816 */ /* 0x008fca00000000ff */
[----:B------:R-:W-:-:S07]  /*2760*/  IMAD R164, R89, R154, RZ ;  /* 0x0000009a59a47224 */ /* 0x000fce00078e02ff */
.L_x_65:
[----:B------:R-:W-:Y:S05]  /*2770*/  BSYNC B1 ;  /* 0x0000000000017941 */ /* 0x000fea0003800000 */
.L_x_64:
[----:B------:R-:W-:Y:S01]  /*2780*/  @!P5 IMAD R105, R105, R153, R164 ;  /* 0x000000996969d224 */ /* 0x000fe200078e02a4 */
[----:B------:R-:W-:Y:S04]  /*2790*/  BSSY B1, `(.L_x_66) ;  /* 0x0000006000017945 */ /* 0x000fe80003800000 */
[----:B------:R0:W-:Y:S01]  /*27a0*/  @!P5 STG.E.U8 desc[UR36][R158.64+0x21], R105 ;  /* 0x000021699e00d986 */ /* 0x0001e2000c101124 */
[----:B------:R-:W-:Y:S05]  /*27b0*/  @P2 BRA `(.L_x_67) ;  /* 0x00000000000c2947 */ /* 0x000fea0003800000 */
[----:B--2---:R-:W3:Y:S02]  /*27c0*/  LDG.E.U8 R155, desc[UR36][R162.64+0x20] ;  /* 0x00002024a29b7981 */ /* 0x004ee4000c1e1100 */
[----:B---3--:R-:W-:-:S05]  /*27d0*/  PRMT R89, R155, 0x8880, RZ ;  /* 0x000088809b597816 */ /* 0x008fca00000000ff */
[----:B------:R-:W-:-:S07]  /*27e0*/  IMAD R164, R89, R154, RZ ;  /* 0x0000009a59a47224 */ /* 0x000fce00078e02ff */
.L_x_67:
[----:B------:R-:W-:Y:S05]  /*27f0*/  BSYNC B1 ;  /* 0x0000000000017941 */ /* 0x000fea0003800000 */
.L_x_66:
        /* <DEDUP_REMOVED lines=11> */
.L_x_69:
[----:B------:R-:W-:Y:S05]  /*28b0*/  BSYNC B1 ;  /* 0x0000000000017941 */ /* 0x000fea0003800000 */
.L_x_68:
[----:B------:R-:W-:Y:S01]  /*28c0*/  @!P4 IMAD R107, R107, R153, R164 ;  /* 0x000000996b6bc224 */ /* 0x000fe200078e02a4 */
[----:B------:R-:W-:Y:S04]  /*28d0*/  BSSY B1, `(.L_x_70) ;  /* 0x0000006000017945 */ /* 0x000fe80003800000 */
[----:B------:R0:W-:Y:S01]  /*28e0*/  @!P4 STG.E.U8 desc[UR36][R8.64+0x21], R107 ;  /* 0x0000216b0800c986 */ /* 0x0001e2000c101124 */
[----:B------:R-:W-:Y:S05]  /*28f0*/  @P3 BRA `(.L_x_71) ;  /* 0x00000000000c3947 */ /* 0x000fea0003800000 */
[----:B--2---:R-:W3:Y:S02]  /*2900*/  LDG.E.U8 R155, desc[UR36][R22.64+0x28] ;  /* 0x00002824169b7981 */ /* 0x004ee4000c1e1100 */
[----:B---3--:R-:W-:-:S05]  /*2910*/  PRMT R89, R155, 0x8880, RZ ;  /* 0x000088809b597816 */ /* 0x008fca00000000ff */
[----:B------:R-:W-:-:S07]  /*2920*/  IMAD R164, R89, R154, RZ ;  /* 0x0000009a59a47224 */ /* 0x000fce00078e02ff */
.L_x_71:
[----:B------:R-:W-:Y:S05]  /*2930*/  BSYNC B1 ;  /* 0x0000000000017941 */ /* 0x000fea0003800000 */
.L_x_70:
[----:B---3--:R-:W-:Y:S01]  /*2940*/  @!P3 IMAD R89, R108, R153, R164 ;  /* 0x000000996c59b224 */ /* 0x008fe200078e02a4 */
[----:B------:R-:W-:Y:S04]  /*2950*/  BSSY B1, `(.L_x_72) ;  /* 0x0000006000017945 */ /* 0x000fe80003800000 */
[----:B------:R3:W-:Y:S01]  /*2960*/  @!P3 STG.E.U8 desc[UR36][R158.64+0x28], R89 ;  /* 0x000028599e00b986 */ /* 0x0007e2000c101124 */
[----:B------:R-:W-:Y:S05]  /*2970*/  @P5 BRA `(.L_x_73) ;  /* 0x00000000000c5947 */ /* 0x000fea0003800000 */
[----:B--2---:R-:W3:Y:S02]  /*2980*/  LDG.E.U8 R155, desc[UR36][R22.64+0x29] ;  /* 0x00002924169b7981 */ /* 0x004ee4000c1e1100 */
[----:B---3--:R-:W-:-:S05]  /*2990*/  PRMT R89, R155, 0x8880, RZ ;  /* 0x000088809b597816 */ /* 0x008fca00000000ff */
[----:B------:R-:W-:-:S07]  /*29a0*/  IMAD R164, R89, R154, RZ ;  /* 0x0000009a59a47224 */ /* 0x000fce00078e02ff */
.L_x_73:
[----:B------:R-:W-:Y:S05]  /*29b0*/  BSYNC B1 ;  /* 0x0000000000017941 */ /* 0x000fea0003800000 */
.L_x_72:
[----:B------:R-:W-:Y:S01]  /*29c0*/  @!P5 IMAD R109, R109, R153, R164 ;  /* 0x000000996d6dd224 */ /* 0x000fe200078e02a4 */
[----:B------:R-:W-:Y:S04]  /*29d0*/  BSSY B1, `(.L_x_74) ;  /* 0x0000006000017945 */ /* 0x000fe80003800000 */
[----:B------:R0:W-:Y:S01]  /*29e0*/  @!P5 STG.E.U8 desc[UR36][R158.64+0x29], R109 ;  /* 0x0000296d9e00d986 */ /* 0x0001e2000c101124 */
[----:B------:R-:W-:Y:S05]  /*29f0*/  @P2 BRA `(.L_x_75) ;  /* 0x00000000000c2947 */ /* 0x000fea0003800000 */
[----:B--2---:R-:W3:Y:S02]  /*2a00*/  LDG.E.U8 R155, desc[UR36][R162.64+0x28] ;  /* 0x00002824a29b7981 */ /* 0x004ee4000c1e1100 */
[----:B---3--:R-:W-:-:S05]  /*2a10*/  PRMT R89, R155, 0x8880, RZ ;  /* 0x000088809b597816 */ /* 0x008fca00000000ff */
[----:B------:R-:W-:-:S07]  /*2a20*/  IMAD R164, R89, R154, RZ ;  /* 0x0000009a59a47224 */ /* 0x000fce00078e02ff */
.L_x_75:
[----:B------:R-:W-:Y:S05]  /*2a30*/  BSYNC B1 ;  /* 0x0000000000017941 */ /* 0x000fea0003800000 */
.L_x_74:
        /* <DEDUP_REMOVED lines=11> */
.L_x_77:
[----:B------:R-:W-:Y:S05]  /*2af0*/  BSYNC B1 ;  /* 0x0000000000017941 */ /* 0x000fea0003800000 */
.L_x_76:
[----:B------:R-:W-:Y:S01]  /*2b00*/  @!P4 IMAD R111, R111, R153, R164 ;  /* 0x000000996f6fc224 */ /* 0x000fe200078e02a4 */
[----:B------:R-:W-:Y:S04]  /*2b10*/  BSSY B1, `(.L_x_78) ;  /* 0x0000006000017945 */ /* 0x000fe80003800000 */
[----:B------:R0:W-:Y:S01]  /*2b20*/  @!P4 STG.E.U8 desc[UR36][R8.64+0x29], R111 ;  /* 0x0000296f0800c986 */ /* 0x0001e2000c101124 */
[----:B------:R-:W-:Y:S05]  /*2b30*/  @P3 BRA `(.L_x_79) ;  /* 0x00000000000c3947 */ /* 0x000fea0003800000 */
[----:B--2---:R-:W3:Y:S02]  /*2b40*/  LDG.E.U8 R155, desc[UR36][R22.64+0x30] ;  /* 0x00003024169b7981 */ /* 0x004ee4000c1e1100 */
[----:B---3--:R-:W-:-:S05]  /*2b50*/  PRMT R89, R155, 0x8880, RZ ;  /* 0x000088809b597816 */ /* 0x008fca00000000ff */
[----:B------:R-:W-:-:S07]  /*2b60*/  IMAD R164, R89, R154, RZ ;  /* 0x0000009a59a47224 */ /* 0x000fce00078e02ff */
.L_x_79:
[----:B------:R-:W-:Y:S05]  /*2b70*/  BSYNC B1 ;  /* 0x0000000000017941 */ /* 0x000fea0003800000 */
.L_x_78:
[----:B---3--:R-:W-:Y:S01]  /*2b80*/  @!P3 IMAD R89, R112, R153, R164 ;  /* 0x000000997059b224 */ /* 0x008fe200078e02a4 */
[----:B------:R-:W-:Y:S04]  /*2b90*/  BSSY B1, `(.L_x_80) ;  /* 0x0000006000017945 */ /* 0x000fe80003800000 */
[----:B------:R3:W-:Y:S01]  /*2ba0*/  @!P3 STG.E.U8 desc[UR36][R158.64+0x30], R89 ;  /* 0x000030599e00b986 */ /* 0x0007e2000c101124 */
[----:B------:R-:W-:Y:S05]  /*2bb0*/  @P5 BRA `(.L_x_81) ;  /* 0x00000000000c5947 */ /* 0x000fea0003800000 */
[----:B--2---:R-:W3:Y:S02]  /*2bc0*/  LDG.E.U8 R155, desc[UR36][R22.64+0x31] ;  /* 0x00003124169b7981 */ /* 0x004ee4000c1e1100 */
[----:B---3--:R-:W-:-:S05]  /*2bd0*/  PRMT R89, R155, 0x8880, RZ ;  /* 0x000088809b597816 */ /* 0x008fca00000000ff */
[----:B------:R-:W-:-:S07]  /*2be0*/  IMAD R164, R89, R154, RZ ;  /* 0x0000009a59a47224 */ /* 0x000fce00078e02ff */
.L_x_81:
[----:B------:R-:W-:Y:S05]  /*2bf0*/  BSYNC B1 ;  /* 0x0000000000017941 */ /* 0x000fea0003800000 */
.L_x_80:
[----:B------:R-:W-:Y:S01]  /*2c00*/  @!P5 IMAD R113, R113, R153, R164 ;  /* 0x000000997171d224 */ /* 0x000fe200078e02a4 */
[----:B------:R-:W-:Y:S04]  /*2c10*/  BSSY B1, `(.L_x_82) ;  /* 0x0000006000017945 */ /* 0x000fe80003800000 */
[----:B------:R0:W-:Y:S01]  /*2c20*/  @!P5 STG.E.U8 desc[UR36][R158.64+0x31], R113 ;  /* 0x000031719e00d986 */ /* 0x0001e2000c101124 */
[----:B------:R-:W-:Y:S05]  /*2c30*/  @P2 BRA `(.L_x_83) ;  /* 0x00000000000c2947 */ /* 0x000fea0003800000 */
[----:B--2---:R-:W3:Y:S02]  /*2c40*/  LDG.E.U8 R155, desc[UR36][R162.64+0x30] ;  /* 0x00003024a29b7981 */ /* 0x004ee4000c1e1100 */
[----:B---3--:R-:W-:-:S05]  /*2c50*/  PRMT R89, R155, 0x8880, RZ ;  /* 0x000088809b597816 */ /* 0x008fca00000000ff */
[----:B------:R-:W-:-:S07]  /*2c60*/  IMAD R164, R89, R154, RZ ;  /* 0x0000009a59a47224 */ /* 0x000fce00078e02ff */
.L_x_83:
[----:B------:R-:W-:Y:S05]  /*2c70*/  BSYNC B1 ;  /* 0x0000000000017941 */ /* 0x000fea0003800000 */
.L_x_82:
        /* <DEDUP_REMOVED lines=11> */
.L_x_85:
[----:B------:R-:W-:Y:S05]  /*2d30*/  BSYNC B1 ;  /* 0x0000000000017941 */ /* 0x000fea0003800000 */
.L_x_84:
[----:B------:R-:W-:Y:S01]  /*2d40*/  @!P4 IMAD R115, R115, R153, R164 ;  /* 0x000000997373c224 */ /* 0x000fe200078e02a4 */
[----:B------:R-:W-:Y:S04]  /*2d50*/  BSSY B1, `(.L_x_86) ;  /* 0x0000006000017945 */ /* 0x000fe80003800000 */
[----:B------:R0:W-:Y:S01]  /*2d60*/  @!P4 STG.E.U8 desc[UR36][R8.64+0x31], R115 ;  /* 0x000031730800c986 */ /* 0x0001e2000c101124 */
[----:B------:R-:W-:Y:S05]  /*2d70*/  @P3 BRA `(.L_x_87) ;  /* 0x00000000000c3947 */ /* 0x000fea0003800000 */
[----:B--2---:R-:W3:Y:S02]  /*2d80*/  LDG.E.U8 R155, desc[UR36][R22.64+0x38] ;  /* 0x00003824169b7981 */ /* 0x004ee4000c1e1100 */
[----:B---3--:R-:W-:-:S05]  /*2d90*/  PRMT R89, R155, 0x8880, RZ ;  /* 0x000088809b597816 */ /* 0x008fca00000000ff */
[----:B------:R-:W-:-:S07]  /*2da0*/  IMAD R164, R89, R154, RZ ;  /* 0x0000009a59a47224 */ /* 0x000fce00078e02ff */
.L_x_87:
[----:B------:R-:W-:Y:S05]  /*2db0*/  BSYNC B1 ;  /* 0x0000000000017941 */ /* 0x000fea0003800000 */
.L_x_86:
[----:B---3--:R-:W-:Y:S01]  /*2dc0*/  @!P3 IMAD R89, R116, R153, R164 ;  /* 0x000000997459b224 */ /* 0x008fe200078e02a4 */
[----:B------:R-:W-:Y:S04]  /*2dd0*/  BSSY B1, `(.L_x_88) ;  /* 0x0000006000017945 */ /* 0x000fe80003800000 */
[----:B------:R3:W-:Y:S01]  /*2de0*/  @!P3 STG.E.U8 desc[UR36][R158.64+0x38], R89 ;  /* 0x000038599e00b986 */ /* 0x0007e2000c101124 */
[----:B------:R-:W-:Y:S05]  /*2df0*/  @P5 BRA `(.L_x_89) ;  /* 0x00000000000c5947 */ /* 0x000fea0003800000 */
[----:B--2---:R-:W3:Y:S02]  /*2e00*/  LDG.E.U8 R155, desc[UR36][R22.64+0x39] ;  /* 0x00003924169b7981 */ /* 0x004ee4000c1e1100 */
[----:B---3--:R-:W-:-:S05]  /*2e10*/  PRMT R89, R155, 0x8880, RZ ;  /* 0x000088809b597816 */ /* 0x008fca00000000ff */
[----:B------:R-:W-:-:S07]  /*2e20*/  IMAD R164, R89, R154, RZ ;  /* 0x0000009a59a47224 */ /* 0x000fce00078e02ff */
.L_x_89:
[----:B------:R-:W-:Y:S05]  /*2e30*/  BSYNC B1 ;  /* 0x0000000000017941 */ /* 0x000fea0003800000 */
.L_x_88:
[----:B------:R-:W-:Y:S01]  /*2e40*/  @!P5 IMAD R117, R117, R153, R164 ;  /* 0x000000997575d224 */ /* 0x000fe200078e02a4 */
[----:B------:R-:W-:Y:S04]  /*2e50*/  BSSY B1, `(.L_x_90) ;  /* 0x0000006000017945 */ /* 0x000fe80003800000 */
[----:B------:R0:W-:Y:S01]  /*2e60*/  @!P5 STG.E.U8 desc[UR36][R158.64+0x39], R117 ;  /* 0x000039759e00d986 */ /* 0x0001e2000c101124 */
[----:B------:R-:W-:Y:S05]  /*2e70*/  @P2 BRA `(.L_x_91) ;  /* 0x00000000000c2947 */ /* 0x000fea0003800000 */
[----:B--2---:R-:W3:Y:S02]  /*2e80*/  LDG.E.U8 R155, desc[UR36][R162.64+0x38] ;  /* 0x00003824a29b7981 */ /* 0x004ee4000c1e1100 */
[----:B---3--:R-:W-:-:S05]  /*2e90*/  PRMT R89, R155, 0x8880, RZ ;  /* 0x000088809b597816 */ /* 0x008fca00000000ff */
[----:B------:R-:W-:-:S07]  /*2ea0*/  IMAD R164, R89, R154, RZ ;  /* 0x0000009a59a47224 */ /* 0x000fce00078e02ff */
.L_x_91:
[----:B------:R-:W-:Y:S05]  /*2eb0*/  BSYNC B1 ;  /* 0x0000000000017941 */ /* 0x000fea0003800000 */
.L_x_90:
        /* <DEDUP_REMOVED lines=11> */
.L_x_93:
[----:B------:R-:W-:Y:S05]  /*2f70*/  BSYNC B1 ;  /* 0x0000000000017941 */ /* 0x000fea0003800000 */
.L_x_92:
[----:B------:R-:W-:Y:S01]  /*2f80*/  @!P4 IMAD R119, R119, R153, R164 ;  /* 0x000000997777c224 */ /* 0x000fe200078e02a4 */
[----:B------:R-:W-:Y:S04]  /*2f90*/  BSSY B1, `(.L_x_94) ;  /* 0x0000006000017945 */ /* 0x000fe80003800000 */
[----:B------:R0:W-:Y:S01]  /*2fa0*/  @!P4 STG.E.U8 desc[UR36][R8.64+0x39], R119 ;  /* 0x000039770800c986 */ /* 0x0001e2000c101124 */
[----:B------:R-:W-:Y:S05]  /*2fb0*/  @P3 BRA `(.L_x_95) ;  /* 0x00000000000c3947 */ /* 0x000fea0003800000 */
[----:B--2---:R-:W3:Y:S02]  /*2fc0*/  LDG.E.U8 R155, desc[UR36][R22.64+0x40] ;  /* 0x00004024169b7981 */ /* 0x004ee4000c1e1100 */
[----:B---3--:R-:W-:-:S05]  /*2fd0*/  PRMT R89, R155, 0x8880, RZ ;  /* 0x000088809b597816 */ /* 0x008fca00000000ff */
[----:B------:R-:W-:-:S07]  /*2fe0*/  IMAD R164, R89, R154, RZ ;  /* 0x0000009a59a47224 */ /* 0x000fce00078e02ff */
.L_x_95:
[----:B------:R-:W-:Y:S05]  /*2ff0*/  BSYNC B1 ;  /* 0x0000000000017941 */ /* 0x000fea0003800000 */
.L_x_94:
[----:B---3--:R-:W-:Y:S01]  /*3000*/  @!P3 IMAD R89, R120, R153, R164 ;  /* 0x000000997859b224 */ /* 0x008fe200078e02a4 */
[----:B------:R-:W-:Y:S04]  /*3010*/  BSSY B1, `(.L_x_96) ;  /* 0x0000006000017945 */ /* 0x000fe80003800000 */
[----:B------:R3:W-:Y:S01]  /*3020*/  @!P3 STG.E.U8 desc[UR36][R158.64+0x40], R89 ;  /* 0x000040599e00b986 */ /* 0x0007e2000c101124 */
[----:B------:R-:W-:Y:S05]  /*3030*/  @P5 BRA `(.L_x_97) ;  /* 0x00000000000c5947 */ /* 0x000fea0003800000 */
[----:B--2---:R-:W3:Y:S02]  /*3040*/  LDG.E.U8 R155, desc[UR36][R22.64+0x41] ;  /* 0x00004124169b7981 */ /* 0x004ee4000c1e1100 */
[----:B---3--:R-:W-:-:S05]  /*3050*/  PRMT R89, R155, 0x8880, RZ ;  /* 0x000088809b597816 */ /* 0x008fca00000000ff */
[----:B------:R-:W-:-:S07]  /*3060*/  IMAD R164, R89, R154, RZ ;  /* 0x0000009a59a47224 */ /* 0x000fce00078e02ff */
.L_x_97:
[----:B------:R-:W-:Y:S05]  /*3070*/  BSYNC B1 ;  /* 0x0000000000017941 */ /* 0x000fea0003800000 */
.L_x_96:
[----:B------:R-:W-:Y:S01]  /*3080*/  @!P5 IMAD R121, R121, R153, R164 ;  /* 0x000000997979d224 */ /* 0x000fe200078e02a4 */
[----:B------:R-:W-:Y:S04]  /*3090*/  BSSY B1, `(.L_x_98) ;  /* 0x0000006000017945 */ /* 0x000fe80003800000 */
[----:B------:R0:W-:Y:S01]  /*30a0*/  @!P5 STG.E.U8 desc[UR36][R158.64+0x41], R121 ;  /* 0x000041799e00d986 */ /* 0x0001e2000c101124 */
[----:B------:R-:W-:Y:S05]  /*30b0*/  @P2 BRA `(.L_x_99) ;  /* 0x00000000000c2947 */ /* 0x000fea0003800000 */
[----:B--2---:R-:W3:Y:S02]  /*30c0*/  LDG.E.U8 R155, desc[UR36][R162.64+0x40] ;  /* 0x00004024a29b7981 */ /* 0x004ee4000c1e1100 */
[----:B---3--:R-:W-:-:S05]  /*30d0*/  PRMT R89, R155, 0x8880, RZ ;  /* 0x000088809b597816 */ /* 0x008fca00000000ff */
[----:B------:R-:W-:-:S07]  /*30e0*/  IMAD R164, R89, R154, RZ ;  /* 0x0000009a59a47224 */ /* 0x000fce00078e02ff */
.L_x_99:
[----:B------:R-:W-:Y:S05]  /*30f0*/  BSYNC B1 ;  /* 0x0000000000017941 */ /* 0x000fea0003800000 */
.L_x_98:
        /* <DEDUP_REMOVED lines=11> */
.L_x_101:
[----:B------:R-:W-:Y:S05]  /*31b0*/  BSYNC B1 ;  /* 0x0000000000017941 */ /* 0x000fea0003800000 */
.L_x_100:
[----:B------:R-:W-:Y:S01]  /*31c0*/  @!P4 IMAD R123, R123, R153, R164 ;  /* 0x000000997b7bc224 */ /* 0x000fe200078e02a4 */
[----:B------:R-:W-:Y:S04]  /*31d0*/  BSSY B1, `(.L_x_102) ;  /* 0x0000006000017945 */ /* 0x000fe80003800000 */
[----:B------:R0:W-:Y:S01]  /*31e0*/  @!P4 STG.E.U8 desc[UR36][R8.64+0x41], R123 ;  /* 0x0000417b0800c986 */ /* 0x0001e2000c101124 */
[----:B------:R-:W-:Y:S05]  /*31f0*/  @P3 BRA `(.L_x_103) ;  /* 0x00000000000c3947 */ /* 0x000fea0003800000 */
[----:B--2---:R-:W3:Y:S02]  /*3200*/  LDG.E.U8 R155, desc[UR36][R22.64+0x48] ;  /* 0x00004824169b7981 */ /* 0x004ee4000c1e1100 */
[----:B---3--:R-:W-:-:S05]  /*3210*/  PRMT R89, R155, 0x8880, RZ ;  /* 0x000088809b597816 */ /* 0x008fca00000000ff */
[----:B------:R-:W-:-:S07]  /*3220*/  IMAD R164, R89, R154, RZ ;  /* 0x0000009a59a47224 */ /* 0x000fce00078e02ff */
.L_x_103:
[----:B------:R-:W-:Y:S05]  /*3230*/  BSYNC B1 ;  /* 0x0000000000017941 */ /* 0x000fea0003800000 */
.L_x_102:
[----:B---3--:R-:W-:Y:S01]  /*3240*/  @!P3 IMAD R89, R124, R153, R164 ;  /* 0x000000997c59b224 */ /* 0x008fe200078e02a4 */
[----:B------:R-:W-:Y:S04]  /*3250*/  BSSY B1, `(.L_x_104) ;  /* 0x0000006000017945 */ /* 0x000fe80003800000 */
[----:B------:R3:W-:Y:S01]  /*3260*/  @!P3 STG.E.U8 desc[UR36][R158.64+0x48], R89 ;  /* 0x000048599e00b986 */ /* 0x0007e2000c101124 */
[----:B------:R-:W-:Y:S05]  /*3270*/  @P5 BRA `(.L_x_105) ;  /* 0x00000000000c5947 */ /* 0x000fea0003800000 */
[----:B--2---:R-:W3:Y:S02]  /*3280*/  LDG.E.U8 R155, desc[UR36][R22.64+0x49] ;  /* 0x00004924169b7981 */ /* 0x004ee4000c1e1100 */
[----:B---3--:R-:W-:-:S05]  /*3290*/  PRMT R89, R155, 0x8880, RZ ;  /* 0x000088809b597816 */ /* 0x008fca00000000ff */
[----:B------:R-:W-:-:S07]  /*32a0*/  IMAD R164, R89, R154, RZ ;  /* 0x0000009a59a47224 */ /* 0x000fce00078e02ff */
.L_x_105:
[----:B------:R-:W-:Y:S05]  /*32b0*/  BSYNC B1 ;  /* 0x0000000000017941 */ /* 0x000fea0003800000 */
.L_x_104:
[----:B------:R-:W-:Y:S01]  /*32c0*/  @!P5 IMAD R125, R125, R153, R164 ;  /* 0x000000997d7dd224 */ /* 0x000fe200078e02a4 */
[----:B------:R-:W-:Y:S04]  /*32d0*/  BSSY B1, `(.L_x_106) ;  /* 0x0000006000017945 */ /* 0x000fe80003800000 */
[----:B------:R0:W-:Y:S01]  /*32e0*/  @!P5 STG.E.U8 desc[UR36][R158.64+0x49], R125 ;  /* 0x0000497d9e00d986 */ /* 0x0001e2000c101124 */
[----:B------:R-:W-:Y:S05]  /*32f0*/  @P2 BRA `(.L_x_107) ;  /* 0x00000000000c2947 */ /* 0x000fea0003800000 */
[----:B--2---:R-:W3:Y:S02]  /*3300*/  LDG.E.U8 R155, desc[UR36][R162.64+0x48] ;  /* 0x00004824a29b7981 */ /* 0x004ee4000c1e1100 */
[----:B---3--:R-:W-:-:S05]  /*3310*/  PRMT R89, R155, 0x8880, RZ ;  /* 0x000088809b597816 */ /* 0x008fca00000000ff */
[----:B------:R-:W-:-:S07]  /*3320*/  IMAD R164, R89, R154, RZ ;  /* 0x0000009a59a47224 */ /* 0x000fce00078e02ff */
.L_x_107:
[----:B------:R-:W-:Y:S05]  /*3330*/  BSYNC B1 ;  /* 0x0000000000017941 */ /* 0x000fea0003800000 */
.L_x_106:
        /* <DEDUP_REMOVED lines=11> */
.L_x_109:
[----:B------:R-:W-:Y:S05]  /*33f0*/  BSYNC B1 ;  /* 0x0000000000017941 */ /* 0x000fea0003800000 */
.L_x_108:
[----:B------:R-:W-:Y:S01]  /*3400*/  @!P4 IMAD R127, R127, R153, R164 ;  /* 0x000000997f7fc224 */ /* 0x000fe200078e02a4 */
[----:B------:R-:W-:Y:S04]  /*3410*/  BSSY B1, `(.L_x_110) ;  /* 0x0000006000017945 */ /* 0x000fe80003800000 */
[----:B------:R0:W-:Y:S01]  /*3420*/  @!P4 STG.E.U8 desc[UR36][R8.64+0x49], R127 ;  /* 0x0000497f0800c986 */ /* 0x0001e2000c101124 */
[----:B------:R-:W-:Y:S05]  /*3430*/  @P3 BRA `(.L_x_111) ;  /* 0x00000000000c3947 */ /* 0x000fea0003800000 */
[----:B--2---:R-:W3:Y:S02]  /*3440*/  LDG.E.U8 R155, desc[UR36][R22.64+0x50] ;  /* 0x00005024169b7981 */ /* 0x004ee4000c1e1100 */
[----:B---3--:R-:W-:-:S05]  /*3450*/  PRMT R89, R155, 0x8880, RZ ;  /* 0x000088809b597816 */ /* 0x008fca00000000ff */
[----:B------:R-:W-:-:S07]  /*3460*/  IMAD R164, R89, R154, RZ ;  /* 0x0000009a59a47224 */ /* 0x000fce00078e02ff */
.L_x_111:
[----:B------:R-:W-:Y:S05]  /*3470*/  BSYNC B1 ;  /* 0x0000000000017941 */ /* 0x000fea0003800000 */
.L_x_110:
[----:B---3--:R-:W-:Y:S01]  /*3480*/  @!P3 IMAD R89, R128, R153, R164 ;  /* 0x000000998059b224 */ /* 0x008fe200078e02a4 */
[----:B------:R-:W-:Y:S04]  /*3490*/  BSSY B1, `(.L_x_112) ;  /* 0x0000006000017945 */ /* 0x000fe80003800000 */
[----:B------:R3:W-:Y:S01]  /*34a0*/  @!P3 STG.E.U8 desc[UR36][R158.64+0x50], R89 ;  /* 0x000050599e00b986 */ /* 0x0007e2000c101124 */
[----:B------:R-:W-:Y:S05]  /*34b0*/  @P5 BRA `(.L_x_113) ;  /* 0x00000000000c5947 */ /* 0x000fea0003800000 */
[----:B--2---:R-:W3:Y:S02]  /*34c0*/  LDG.E.U8 R155, desc[UR36][R22.64+0x51] ;  /* 0x00005124169b7981 */ /* 0x004ee4000c1e1100 */
[----:B---3--:R-:W-:-:S05]  /*34d0*/  PRMT R89, R155, 0x8880, RZ ;  /* 0x000088809b597816 */ /* 0x008fca00000000ff */
[----:B------:R-:W-:-:S07]  /*34e0*/  IMAD R164, R89, R154, RZ ;  /* 0x0000009a59a47224 */ /* 0x000fce00078e02ff */
.L_x_113:
[----:B------:R-:W-:Y:S05]  /*34f0*/  BSYNC B1 ;  /* 0x0000000000017941 */ /* 0x000fea0003800000 */
.L_x_112:
[----:B------:R-:W-:Y:S01]  /*3500*/  @!P5 IMAD R129, R129, R153, R164 ;  /* 0x000000998181d224 */ /* 0x000fe200078e02a4 */
[----:B------:R-:W-:Y:S04]  /*3510*/  BSSY B1, `(.L_x_114) ;  /* 0x0000006000017945 */ /* 0x000fe80003800000 */
[----:B------:R0:W-:Y:S01]  /*3520*/  @!P5 STG.E.U8 desc[UR36][R158.64+0x51], R129 ;  /* 0x000051819e00d986 */ /* 0x0001e2000c101124 */
[----:B------:R-:W-:Y:S05]  /*3530*/  @P2 BRA `(.L_x_115) ;  /* 0x00000000000c2947 */ /* 0x000fea0003800000 */
[----:B--2---:R-:W3:Y:S02]  /*3540*/  LDG.E.U8 R155, desc[UR36][R162.64+0x50] ;  /* 0x00005024a29b7981 */ /* 0x004ee4000c1e1100 */
[----:B---3--:R-:W-:-:S05]  /*3550*/  PRMT R89, R155, 0x8880, RZ ;  /* 0x000088809b597816 */ /* 0x008fca00000000ff */
[----:B------:R-:W-:-:S07]  /*3560*/  IMAD R164, R89, R154, RZ ;  /* 0x0000009a59a47224 */ /* 0x000fce00078e02ff */
.L_x_115:
[----:B------:R-:W-:Y:S05]  /*3570*/  BSYNC B1 ;  /* 0x0000000000017941 */ /* 0x000fea0003800000 */
.L_x_114:
        /* <DEDUP_REMOVED lines=11> */
.L_x_117:
[----:B------:R-:W-:Y:S05]  /*3630*/  BSYNC B1 ;  /* 0x0000000000017941 */ /* 0x000fea0003800000 */
.L_x_116:
[----:B------:R-:W-:Y:S01]  /*3640*/  @!P4 IMAD R131, R131, R153, R164 ;  /* 0x000000998383c224 */ /* 0x000fe200078e02a4 */
[----:B------:R-:W-:Y:S04]  /*3650*/  BSSY B1, `(.L_x_118) ;  /* 0x0000006000017945 */ /* 0x000fe80003800000 */
[----:B------:R0:W-:Y:S01]  /*3660*/  @!P4 STG.E.U8 desc[UR36][R8.64+0x51], R131 ;  /* 0x000051830800c986 */ /* 0x0001e2000c101124 */
[----:B------:R-:W-:Y:S05]  /*3670*/  @P3 BRA `(.L_x_119) ;  /* 0x00000000000c3947 */ /* 0x000fea0003800000 */
[----:B--2---:R-:W3:Y:S02]  /*3680*/  LDG.E.U8 R155, desc[UR36][R22.64+0x58] ;  /* 0x00005824169b7981 */ /* 0x004ee4000c1e1100 */
[----:B---3--:R-:W-:-:S05]  /*3690*/  PRMT R89, R155, 0x8880, RZ ;  /* 0x000088809b597816 */ /* 0x008fca00000000ff */
[----:B------:R-:W-:-:S07]  /*36a0*/  IMAD R164, R89, R154, RZ ;  /* 0x0000009a59a47224 */ /* 0x000fce00078e02ff */
.L_x_119:
[----:B------:R-:W-:Y:S05]  /*36b0*/  BSYNC B1 ;  /* 0x0000000000017941 */ /* 0x000fea0003800000 */
.L_x_118:
[----:B---3--:R-:W-:Y:S01]  /*36c0*/  @!P3 IMAD R89, R132, R153, R164 ;  /* 0x000000998459b224 */ /* 0x008fe200078e02a4 */
[----:B------:R-:W-:Y:S04]  /*36d0*/  BSSY B1, `(.L_x_120) ;  /* 0x0000006000017945 */ /* 0x000fe80003800000 */
[----:B------:R3:W-:Y:S01]  /*36e0*/  @!P3 STG.E.U8 desc[UR36][R158.64+0x58], R89 ;  /* 0x000058599e00b986 */ /* 0x0007e2000c101124 */
[----:B------:R-:W-:Y:S05]  /*36f0*/  @P5 BRA `(.L_x_121) ;  /* 0x00000000000c5947 */ /* 0x000fea0003800000 */
[----:B--2---:R-:W3:Y:S02]  /*3700*/  LDG.E.U8 R155, desc[UR36][R22.64+0x59] ;  /* 0x00005924169b7981 */ /* 0x004ee4000c1e1100 */
[----:B---3--:R-:W-:-:S05]  /*3710*/  PRMT R89, R155, 0x8880, RZ ;  /* 0x000088809b597816 */ /* 0x008fca00000000ff */
[----:B------:R-:W-:-:S07]  /*3720*/  IMAD R164, R89, R154, RZ ;  /* 0x0000009a59a47224 */ /* 0x000fce00078e02ff */
.L_x_121:
[----:B------:R-:W-:Y:S05]  /*3730*/  BSYNC B1 ;  /* 0x0000000000017941 */ /* 0x000fea0003800000 */
.L_x_120:
[----:B------:R-:W-:Y:S01]  /*3740*/  @!P5 IMAD R133, R133, R153, R164 ;  /* 0x000000998585d224 */ /* 0x000fe200078e02a4 */
[----:B------:R-:W-:Y:S04]  /*3750*/  BSSY B1, `(.L_x_122) ;  /* 0x0000006000017945 */ /* 0x000fe80003800000 */
[----:B------:R0:W-:Y:S01]  /*3760*/  @!P5 STG.E.U8 desc[UR36][R158.64+0x59], R133 ;  /* 0x000059859e00d986 */ /* 0x0001e2000c101124 */
[----:B------:R-:W-:Y:S05]  /*3770*/  @P2 BRA `(.L_x_123) ;  /* 0x00000000000c2947 */ /* 0x000fea0003800000 */
[----:B--2---:R-:W3:Y:S02]  /*3780*/  LDG.E.U8 R155, desc[UR36][R162.64+0x58] ;  /* 0x00005824a29b7981 */ /* 0x004ee4000c1e1100 */
[----:B---3--:R-:W-:-:S05]  /*3790*/  PRMT R89, R155, 0x8880, RZ ;  /* 0x000088809b597816 */ /* 0x008fca00000000ff */
[----:B------:R-:W-:-:S07]  /*37a0*/  IMAD R164, R89, R154, RZ ;  /* 0x0000009a59a47224 */ /* 0x000fce00078e02ff */
.L_x_123:
[----:B------:R-:W-:Y:S05]  /*37b0*/  BSYNC B1 ;  /* 0x0000000000017941 */ /* 0x000fea0003800000 */
.L_x_122:
        /* <DEDUP_REMOVED lines=11> */
.L_x_125:
[----:B------:R-:W-:Y:S05]  /*3870*/  BSYNC B1 ;  /* 0x0000000000017941 */ /* 0x000fea0003800000 */
.L_x_124:
[----:B------:R-:W-:Y:S01]  /*3880*/  @!P4 IMAD R135, R135, R153, R164 ;  /* 0x000000998787c224 */ /* 0x000fe200078e02a4 */
[----:B------:R-:W-:Y:S04]  /*3890*/  BSSY B1, `(.L_x_126) ;  /* 0x0000006000017945 */ /* 0x000fe80003800000 */
[----:B------:R0:W-:Y:S01]  /*38a0*/  @!P4 STG.E.U8 desc[UR36][R8.64+0x59], R135 ;  /* 0x000059870800c986 */ /* 0x0001e2000c101124 */
[----:B------:R-:W-:Y:S05]  /*38b0*/  @P3 BRA `(.L_x_127) ;  /* 0x00000000000c3947 */ /* 0x000fea0003800000 */
[----:B--2---:R-:W3:Y:S02]  /*38c0*/  LDG.E.U8 R155, desc[UR36][R22.64+0x60] ;  /* 0x00006024169b7981 */ /* 0x004ee4000c1e1100 */
[----:B---3--:R-:W-:-:S05]  /*38d0*/  PRMT R89, R155, 0x8880, RZ ;  /* 0x000088809b597816 */ /* 0x008fca00000000ff */
[----:B------:R-:W-:-:S07]  /*38e0*/  IMAD R164, R89, R154, RZ ;  /* 0x0000009a59a47224 */ /* 0x000fce00078e02ff */
.L_x_127:
[----:B------:R-:W-:Y:S05]  /*38f0*/  BSYNC B1 ;  /* 0x0000000000017941 */ /* 0x000fea0003800000 */
.L_x_126:
[----:B---3--:R-:W-:Y:S01]  /*3900*/  @!P3 IMAD R89, R136, R153, R164 ;  /* 0x000000998859b224 */ /* 0x008fe200078e02a4 */
[----:B------:R-:W-:Y:S04]  /*3910*/  BSSY B1, `(.L_x_128) ;  /* 0x0000006000017945 */ /* 0x000fe80003800000 */
[----:B------:R3:W-:Y:S01]  /*3920*/  @!P3 STG.E.U8 desc[UR36][R158.64+0x60], R89 ;  /* 0x000060599e00b986 */ /* 0x0007e2000c101124 */
[----:B------:R-:W-:Y:S05]  /*3930*/  @P5 BRA `(.L_x_129) ;  /* 0x00000000000c5947 */ /* 0x000fea0003800000 */
[----:B--2---:R-:W3:Y:S02]  /*3940*/  LDG.E.U8 R155, desc[UR36][R22.64+0x61] ;  /* 0x00006124169b7981 */ /* 0x004ee4000c1e1100 */
[----:B---3--:R-:W-:-:S05]  /*3950*/  PRMT R89, R155, 0x8880, RZ ;  /* 0x000088809b597816 */ /* 0x008fca00000000ff */
[----:B------:R-:W-:-:S07]  /*3960*/  IMAD R164, R89, R154, RZ ;  /* 0x0000009a59a47224 */ /* 0x000fce00078e02ff */
.L_x_129:
[----:B------:R-:W-:Y:S05]  /*3970*/  BSYNC B1 ;  /* 0x0000000000017941 */ /* 0x000fea0003800000 */
.L_x_128:
[----:B------:R-:W-:Y:S01]  /*3980*/  @!P5 IMAD R137, R137, R153, R164 ;  /* 0x000000998989d224 */ /* 0x000fe200078e02a4 */
[----:B------:R-:W-:Y:S04]  /*3990*/  BSSY B1, `(.L_x_130) ;  /* 0x0000006000017945 */ /* 0x000fe80003800000 */
[----:B------:R0:W-:Y:S01]  /*39a0*/  @!P5 STG.E.U8 desc[UR36][R158.64+0x61], R137 ;  /* 0x000061899e00d986 */ /* 0x0001e2000c101124 */
[----:B------:R-:W-:Y:S05]  /*39b0*/  @P2 BRA `(.L_x_131) ;  /* 0x00000000000c2947 */ /* 0x000fea0003800000 */
[----:B--2---:R-:W3:Y:S02]  /*39c0*/  LDG.E.U8 R155, desc[UR36][R162.64+0x60] ;  /* 0x00006024a29b7981 */ /* 0x004ee4000c1e1100 */
[----:B---3--:R-:W-:-:S05]  /*39d0*/  PRMT R89, R155, 0x8880, RZ ;  /* 0x000088809b597816 */ /* 0x008fca00000000ff */
[----:B------:R-:W-:-:S07]  /*39e0*/  IMAD R164, R89, R154, RZ ;  /* 0x0000009a59a47224 */ /* 0x000fce00078e02ff */
.L_x_131:
[----:B------:R-:W-:Y:S05]  /*39f0*/  BSYNC B1 ;  /* 0x0000000000017941 */ /* 0x000fea0003800000 */
.L_x_130:
        /* <DEDUP_REMOVED lines=11> */
.L_x_133:
[----:B------:R-:W-:Y:S05]  /*3ab0*/  BSYNC B1 ;  /* 0x0000000000017941 */ /* 0x000fea0003800000 */
.L_x_132:
[----:B------:R-:W-:Y:S01]  /*3ac0*/  @!P4 IMAD R139, R139, R153, R164 ;  /* 0x000000998b8bc224 */ /* 0x000fe200078e02a4 */
[----:B------:R-:W-:Y:S04]  /*3ad0*/  BSSY B1, `(.L_x_134) ;  /* 0x0000006000017945 */ /* 0x000fe80003800000 */
[----:B------:R0:W-:Y:S01]  /*3ae0*/  @!P4 STG.E.U8 desc[UR36][R8.64+0x61], R139 ;  /* 0x0000618b0800c986 */ /* 0x0001e2000c101124 */
[----:B------:R-:W-:Y:S05]  /*3af0*/  @P3 BRA `(.L_x_135) ;  /* 0x00000000000c3947 */ /* 0x000fea0003800000 */
[----:B--2---:R-:W3:Y:S02]  /*3b00*/  LDG.E.U8 R155, desc[UR36][R22.64+0x68] ;  /* 0x00006824169b7981 */ /* 0x004ee4000c1e1100 */
[----:B---3--:R-:W-:-:S05]  /*3b10*/  PRMT R89, R155, 0x8880, RZ ;  /* 0x000088809b597816 */ /* 0x008fca00000000ff */
[----:B------:R-:W-:-:S07]  /*3b20*/  IMAD R164, R89, R154, RZ ;  /* 0x0000009a59a47224 */ /* 0x000fce00078e02ff */
.L_x_135:
[----:B------:R-:W-:Y:S05]  /*3b30*/  BSYNC B1 ;  /* 0x0000000000017941 */ /* 0x000fea0003800000 */
.L_x_134:
[----:B---3--:R-:W-:Y:S01]  /*3b40*/  @!P3 IMAD R89, R140, R153, R164 ;  /* 0x000000998c59b224 */ /* 0x008fe200078e02a4 */
[----:B------:R-:W-:Y:S04]  /*3b50*/  BSSY B1, `(.L_x_136) ;  /* 0x0000006000017945 */ /* 0x000fe80003800000 */
[----:B------:R3:W-:Y:S01]  /*3b60*/  @!P3 STG.E.U8 desc[UR36][R158.64+0x68], R89 ;  /* 0x000068599e00b986 */ /* 0x0007e2000c101124 */
[----:B------:R-:W-:Y:S05]  /*3b70*/  @P5 BRA `(.L_x_137) ;  /* 0x00000000000c5947 */ /* 0x000fea0003800000 */
[----:B--2---:R-:W3:Y:S02]  /*3b80*/  LDG.E.U8 R155, desc[UR36][R22.64+0x69] ;  /* 0x00006924169b7981 */ /* 0x004ee4000c1e1100 */
[----:B---3--:R-:W-:-:S05]  /*3b90*/  PRMT R89, R155, 0x8880, RZ ;  /* 0x000088809b597816 */ /* 0x008fca00000000ff */
[----:B------:R-:W-:-:S07]  /*3ba0*/  IMAD R164, R89, R154, RZ ;  /* 0x0000009a59a47224 */ /* 0x000fce00078e02ff */
.L_x_137:
[----:B------:R-:W-:Y:S05]  /*3bb0*/  BSYNC B1 ;  /* 0x0000000000017941 */ /* 0x000fea0003800000 */
.L_x_136:
[----:B------:R-:W-:Y:S01]  /*3bc0*/  @!P5 IMAD R141, R141, R153, R164 ;  /* 0x000000998d8dd224 */ /* 0x000fe200078e02a4 */
[----:B------:R-:W-:Y:S04]  /*3bd0*/  BSSY B1, `(.L_x_138) ;  /* 0x0000006000017945 */ /* 0x000fe80003800000 */
[----:B------:R0:W-:Y:S01]  /*3be0*/  @!P5 STG.E.U8 desc[UR36][R158.64+0x69], R141 ;  /* 0x0000698d9e00d986 */ /* 0x0001e2000c101124 */
[----:B------:R-:W-:Y:S05]  /*3bf0*/  @P2 BRA `(.L_x_139) ;  /* 0x00000000000c2947 */ /* 0x000fea0003800000 */
[----:B--2---:R-:W3:Y:S02]  /*3c00*/  LDG.E.U8 R155, desc[UR36][R162.64+0x68] ;  /* 0x00006824a29b7981 */ /* 0x004ee4000c1e1100 */
[----:B---3--:R-:W-:-:S05]  /*3c10*/  PRMT R89, R155, 0x8880, RZ ;  /* 0x000088809b597816 */ /* 0x008fca00000000ff */
[----:B------:R-:W-:-:S07]  /*3c20*/  IMAD R164, R89, R154, RZ ;  /* 0x0000009a59a47224 */ /* 0x000fce00078e02ff */
.L_x_139:
[----:B------:R-:W-:Y:S05]  /*3c30*/  BSYNC B1 ;  /* 0x0000000000017941 */ /* 0x000fea0003800000 */
.L_x_138:
        /* <DEDUP_REMOVED lines=11> */
.L_x_141:
[----:B------:R-:W-:Y:S05]  /*3cf0*/  BSYNC B1 ;  /* 0x0000000000017941 */ /* 0x000fea0003800000 */
.L_x_140:
[----:B------:R-:W-:Y:S01]  /*3d00*/  @!P4 IMAD R143, R143, R153, R164 ;  /* 0x000000998f8fc224 */ /* 0x000fe200078e02a4 */
[----:B------:R-:W-:Y:S04]  /*3d10*/  BSSY B1, `(.L_x_142) ;  /* 0x0000006000017945 */ /* 0x000fe80003800000 */
[----:B------:R0:W-:Y:S01]  /*3d20*/  @!P4 STG.E.U8 desc[UR36][R8.64+0x69], R143 ;  /* 0x0000698f0800c986 */ /* 0x0001e2000c101124 */
[----:B------:R-:W-:Y:S05]  /*3d30*/  @P3 BRA `(.L_x_143) ;  /* 0x00000000000c3947 */ /* 0x000fea0003800000 */
[----:B--2---:R-:W3:Y:S02]  /*3d40*/  LDG.E.U8 R155, desc[UR36][R22.64+0x70] ;  /* 0x00007024169b7981 */ /* 0x004ee4000c1e1100 */
[----:B---3--:R-:W-:-:S05]  /*3d50*/  PRMT R89, R155, 0x8880, RZ ;  /* 0x000088809b597816 */ /* 0x008fca00000000ff */
[----:B------:R-:W-:-:S07]  /*3d60*/  IMAD R164, R89, R154, RZ ;  /* 0x0000009a59a47224 */ /* 0x000fce00078e02ff */
.L_x_143:
[----:B------:R-:W-:Y:S05]  /*3d70*/  BSYNC B1 ;  /* 0x0000000000017941 */ /* 0x000fea0003800000 */
.L_x_142:
[----:B---3--:R-:W-:Y:S01]  /*3d80*/  @!P3 IMAD R89, R144, R153, R164 ;  /* 0x000000999059b224 */ /* 0x008fe200078e02a4 */
[----:B------:R-:W-:Y:S04]  /*3d90*/  BSSY B1, `(.L_x_144) ;  /* 0x0000006000017945 */ /* 0x000fe80003800000 */
[----:B------:R3:W-:Y:S01]  /*3da0*/  @!P3 STG.E.U8 desc[UR36][R158.64+0x70], R89 ;  /* 0x000070599e00b986 */ /* 0x0007e2000c101124 */
[----:B------:R-:W-:Y:S05]  /*3db0*/  @P5 BRA `(.L_x_145) ;  /* 0x00000000000c5947 */ /* 0x000fea0003800000 */
[----:B--2---:R-:W3:Y:S02]  /*3dc0*/  LDG.E.U8 R155, desc[UR36][R22.64+0x71] ;  /* 0x00007124169b7981 */ /* 0x004ee4000c1e1100 */
[----:B---3--:R-:W-:-:S05]  /*3dd0*/  PRMT R89, R155, 0x8880, RZ ;  /* 0x000088809b597816 */ /* 0x008fca00000000ff */
[----:B------:R-:W-:-:S07]  /*3de0*/  IMAD R164, R89, R154, RZ ;  /* 0x0000009a59a47224 */ /* 0x000fce00078e02ff */
.L_x_145:
[----:B------:R-:W-:Y:S05]  /*3df0*/  BSYNC B1 ;  /* 0x0000000000017941 */ /* 0x000fea0003800000 */
.L_x_144:
[----:B------:R-:W-:Y:S01]  /*3e00*/  @!P5 IMAD R145, R145, R153, R164 ;  /* 0x000000999191d224 */ /* 0x000fe200078e02a4 */
[----:B------:R-:W-:Y:S04]  /*3e10*/  BSSY B1, `(.L_x_146) ;  /* 0x0000006000017945 */ /* 0x000fe80003800000 */
[----:B------:R0:W-:Y:S01]  /*3e20*/  @!P5 STG.E.U8 desc[UR36][R158.64+0x71], R145 ;  /* 0x000071919e00d986 */ /* 0x0001e2000c101124 */
[----:B------:R-:W-:Y:S05]  /*3e30*/  @P2 BRA `(.L_x_147) ;  /* 0x00000000000c2947 */ /* 0x000fea0003800000 */
[----:B--2---:R-:W3:Y:S02]  /*3e40*/  LDG.E.U8 R155, desc[UR36][R162.64+0x70] ;  /* 0x00007024a29b7981 */ /* 0x004ee4000c1e1100 */
[----:B---3--:R-:W-:-:S05]  /*3e50*/  PRMT R89, R155, 0x8880, RZ ;  /* 0x000088809b597816 */ /* 0x008fca00000000ff */
[----:B------:R-:W-:-:S07]  /*3e60*/  IMAD R164, R89, R154, RZ ;  /* 0x0000009a59a47224 */ /* 0x000fce00078e02ff */
.L_x_147:
[----:B------:R-:W-:Y:S05]  /*3e70*/  BSYNC B1 ;  /* 0x0000000000017941 */ /* 0x000fea0003800000 */
.L_x_146:
[C---:B------:R-:W-:Y:S01]  /*3e80*/  ISETP.LT.OR P4, PT, R3.reuse, 0x72, !P1 ;  /* 0x000000720300780c */ /* 0x040fe20004f81670 */
[----:B---3--:R-:W-:Y:S01]  /*3e90*/  @!P2 IMAD R89, R146, R153, R164 ;  /* 0x000000999259a224 */ /* 0x008fe200078e02a4 */
[----:B------:R-:W-:Y:S01]  /*3ea0*/  BSSY B1, `(.L_x_148) ;  /* 0x000000b000017945 */ /* 0x000fe20003800000 */
[----:B------:R-:W-:Y:S02]  /*3eb0*/  ISETP.LT.OR P3, PT, R3, 0x79, !P0 ;  /* 0x000000790300780c */ /* 0x000fe40004761670 */
[----:B------:R-:W-:Y:S01]  /*3ec0*/  IADD3 R165, P5, R165, 0x80, RZ ;  /* 0x00000080a5a57810 */ /* 0x000fe20007fbe0ff */
[----:B------:R3:W-:Y:S01]  /*3ed0*/  @!P2 STG.E.U8 desc[UR36][R8.64+0x70], R89 ;  /* 0x000070590800a986 */ /* 0x0007e2000c101124 */
[C---:B------:R-:W-:Y:S02]  /*3ee0*/  ISETP.LT.OR P2, PT, R3.reuse, 0x79, !P1 ;  /* 0x000000790300780c */ /* 0x040fe40004f41670 */
[C---:B------:R-:W-:Y:S02]  /*3ef0*/  ISETP.LT.OR P0, PT, R3.reuse, 0x7a, !P0 ;  /* 0x0000007a0300780c */ /* 0x040fe40004701670 */
[----:B------:R-:W-:-:S02]  /*3f00*/  ISETP.LT.OR P1, PT, R3, 0x7a, !P1 ;  /* 0x0000007a0300780c */ /* 0x000fc40004f21670 */
[----:B------:R-:W-:Y:S11]  /*3f10*/  @P4 BRA `(.L_x_149) ;  /* 0x00000000000c4947 */ /* 0x000ff60003800000 */
[----:B--2---:R-:W3:Y:S02]  /*3f20*/  LDG.E.U8 R155, desc[UR36][R162.64+0x71] ;  /* 0x00007124a29b7981 */ /* 0x004ee4000c1e1100 */
[----:B---3--:R-:W-:-:S05]  /*3f30*/  PRMT R89, R155, 0x8880, RZ ;  /* 0x000088809b597816 */ /* 0x008fca00000000ff */
[----:B------:R-:W-:-:S07]  /*3f40*/  IMAD R164, R89, R154, RZ ;  /* 0x0000009a59a47224 */ /* 0x000fce00078e02ff */
.L_x_149:
[----:B------:R-:W-:Y:S05]  /*3f50*/  BSYNC B1 ;  /* 0x0000000000017941 */ /* 0x000fea0003800000 */
.L_x_148:
[----:B------:R-:W-:Y:S01]  /*3f60*/  @!P4 IMAD R147, R147, R153, R164 ;  /* 0x000000999393c224 */ /* 0x000fe200078e02a4 */
[----:B------:R-:W-:Y:S04]  /*3f70*/  BSSY B1, `(.L_x_150) ;  /* 0x0000006000017945 */ /* 0x000fe80003800000 */
[----:B------:R0:W-:Y:S01]  /*3f80*/  @!P4 STG.E.U8 desc[UR36][R8.64+0x71], R147 ;  /* 0x000071930800c986 */ /* 0x0001e2000c101124 */
[----:B------:R-:W-:Y:S05]  /*3f90*/  @P3 BRA `(.L_x_151) ;  /* 0x00000000000c3947 */ /* 0x000fea0003800000 */
[----:B--2---:R-:W3:Y:S02]  /*3fa0*/  LDG.E.U8 R155, desc[UR36][R22.64+0x78] ;  /* 0x00007824169b7981 */ /* 0x004ee4000c1e1100 */
[----:B---3--:R-:W-:-:S05]  /*3fb0*/  PRMT R89, R155, 0x8880, RZ ;  /* 0x000088809b597816 */ /* 0x008fca00000000ff */
[----:B------:R-:W-:-:S07]  /*3fc0*/  IMAD R164, R89, R154, RZ ;  /* 0x0000009a59a47224 */ /* 0x000fce00078e02ff */
.L_x_151:
[----:B------:R-:W-:Y:S05]  /*3fd0*/  BSYNC B1 ;  /* 0x0000000000017941 */ /* 0x000fea0003800000 */
.L_x_150:
[----:B---3--:R-:W-:Y:S01]  /*3fe0*/  @!P3 IMAD R89, R148, R153, R164 ;  /* 0x000000999459b224 */ /* 0x008fe200078e02a4 */
[----:B------:R-:W-:Y:S01]  /*3ff0*/  BSSY B1, `(.L_x_152) ;  /* 0x0000007000017945 */ /* 0x000fe20003800000 */
[----:B----4-:R-:W-:-:S03]  /*4000*/  IMAD.X R91, RZ, RZ, R5, P5 ;  /* 0x000000ffff5b7224 */ /* 0x010fc600028e0605 */
[----:B------:R3:W-:Y:S01]  /*4010*/  @!P3 STG.E.U8 desc[UR36][R158.64+0x78], R89 ;  /* 0x000078599e00b986 */ /* 0x0007e2000c101124 */
[----:B------:R-:W-:Y:S05]  /*4020*/  @P0 BRA `(.L_x_153) ;  /* 0x00000000000c0947 */ /* 0x000fea0003800000 */
[----:B--2---:R-:W2:Y:S02]  /*4030*/  LDG.E.U8 R155, desc[UR36][R22.64+0x79] ;  /* 0x00007924169b7981 */ /* 0x004ea4000c1e1100 */
[----:B--2---:R-:W-:-:S05]  /*4040*/  PRMT R5, R155, 0x8880, RZ ;  /* 0x000088809b057816 */ /* 0x004fca00000000ff */
[----:B------:R-:W-:-:S07]  /*4050*/  IMAD R164, R5, R154, RZ ;  /* 0x0000009a05a47224 */ /* 0x000fce00078e02ff */
.L_x_153:
[----:B------:R-:W-:Y:S05]  /*4060*/  BSYNC B1 ;  /* 0x0000000000017941 */ /* 0x000fea0003800000 */
.L_x_152:
[----:B------:R-:W-:Y:S01]  /*4070*/  @!P0 IMAD R149, R149, R153, R164 ;  /* 0x0000009995958224 */ /* 0x000fe200078e02a4 */
[----:B------:R-:W-:Y:S01]  /*4080*/  BSSY B1, `(.L_x_154) ;  /* 0x0000007000017945 */ /* 0x000fe20003800000 */
[----:B------:R-:W-:-:S03]  /*4090*/  IMAD R4, R91, R156, RZ ;  /* 0x0000009c5b047224 */ /* 0x000fc600078e02ff */
[----:B------:R4:W-:Y:S01]  /*40a0*/  @!P0 STG.E.U8 desc[UR36][R158.64+0x79], R149 ;  /* 0x000079959e008986 */ /* 0x0009e2000c101124 */
[----:B------:R-:W-:Y:S05]  /*40b0*/  @P2 BRA `(.L_x_155) ;  /* 0x00000000000c2947 */ /* 0x000fea0003800000 */
[----:B--2---:R-:W2:Y:S02]  /*40c0*/  LDG.E.U8 R155, desc[UR36][R162.64+0x78] ;  /* 0x00007824a29b7981 */ /* 0x004ea4000c1e1100 */
[----:B--2---:R-:W-:-:S05]  /*40d0*/  PRMT R5, R155, 0x8880, RZ ;  /* 0x000088809b057816 */ /* 0x004fca00000000ff */
[----:B------:R-:W-:-:S07]  /*40e0*/  IMAD R164, R5, R154, RZ ;  /* 0x0000009a05a47224 */ /* 0x000fce00078e02ff */
.L_x_155:
[----:B------:R-:W-:Y:S05]  /*40f0*/  BSYNC B1 ;  /* 0x0000000000017941 */ /* 0x000fea0003800000 */
.L_x_154:
[----:B------:R-:W-:Y:S01]  /*4100*/  @!P2 IMAD R5, R150, R153, R164 ;  /* 0x000000999605a224 */ /* 0x000fe200078e02a4 */
[----:B------:R-:W-:Y:S01]  /*4110*/  BSSY B1, `(.L_x_156) ;  /* 0x0000009000017945 */ /* 0x000fe20003800000 */
[C---:B0-----:R-:W-:Y:S02]  /*4120*/  IMAD R23, R165.reuse, R157, R4 ;  /* 0x0000009da5177224 */ /* 0x041fe400078e0204 */
[CC--:B------:R-:W-:Y:S01]  /*4130*/  IMAD.WIDE.U32 R160, R165.reuse, R156.reuse, R160 ;  /* 0x0000009ca5a07225 */ /* 0x0c0fe200078e00a0 */
[----:B------:R0:W-:Y:S03]  /*4140*/  @!P2 STG.E.U8 desc[UR36][R8.64+0x78], R5 ;  /* 0x000078050800a986 */ /* 0x0001e6000c101124 */
[----:B------:R-:W-:Y:S01]  /*4150*/  IMAD.WIDE.U32 R156, R165, R156, R20 ;  /* 0x0000009ca59c7225 */ /* 0x000fe200078e0014 */
[----:B------:R-:W-:Y:S06]  /*4160*/  @P1 BRA `(.L_x_157) ;  /* 0x00000000000c1947 */ /* 0x000fec0003800000 */
[----:B--2---:R-:W0:Y:S02]  /*4170*/  LDG.E.U8 R155, desc[UR36][R162.64+0x79] ;  /* 0x00007924a29b7981 */ /* 0x004e24000c1e1100 */
[----:B0-----:R-:W-:-:S05]  /*4180*/  PRMT R5, R155, 0x8880, RZ ;  /* 0x000088809b057816 */ /* 0x001fca00000000ff */
[----:B------:R-:W-:-:S07]  /*4190*/  IMAD R164, R5, R154, RZ ;  /* 0x0000009a05a47224 */ /* 0x000fce00078e02ff */
.L_x_157:
[----:B------:R-:W-:Y:S05]  /*41a0*/  BSYNC B1 ;  /* 0x0000000000017941 */ /* 0x000fea0003800000 */
.L_x_156:
[----:B------:R-:W-:Y:S01]  /*41b0*/  @!P1 IMAD R151, R151, R153, R164 ;  /* 0x0000009997979224 */ /* 0x000fe200078e02a4 */
[----:B------:R-:W-:Y:S01]  /*41c0*/  ISETP.GE.AND P2, PT, R0, 0x81, PT ;  /* 0x000000810000780c */ /* 0x000fe20003f46270 */
[----:B------:R-:W-:Y:S01]  /*41d0*/  BSSY B1, `(.L_x_158) ;  /* 0x000000c000017945 */ /* 0x000fe20003800000 */
[----:B------:R-:W-:Y:S02]  /*41e0*/  IADD3 R4, P5, R156, R12, RZ ;  /* 0x0000000c9c047210 */ /* 0x000fe40007fbe0ff */
[----:B------:R1:W-:Y:S01]  /*41f0*/  @!P1 STG.E.U8 desc[UR36][R8.64+0x79], R151 ;  /* 0x0000799708009986 */ /* 0x0003e2000c101124 */
[----:B------:R-:W-:Y:S02]  /*4200*/  ISETP.LT.OR P1, PT, R3, 0x1, !P2 ;  /* 0x000000010300780c */ /* 0x000fe40005721670 */
[----:B0-----:R-:W-:Y:S02]  /*4210*/  IADD3.X R5, R13, R157, R23, P5, !PT ;  /* 0x0000009d0d057210 */ /* 0x001fe40002ffe417 */
[----:B------:R-:W-:-:S02]  /*4220*/  ISETP.GE.AND P0, PT, R0, 0x89, PT ;  /* 0x000000890000780c */ /* 0x000fc40003f06270 */
[----:B------:R-:W-:Y:S02]  /*4230*/  IADD3 R12, P4, P3, R14, R12, R160 ;  /* 0x0000000c0e0c7210 */ /* 0x000fe40007b9e0a0 */
[----:B------:R-:W-:-:S05]  /*4240*/  ISETP.LT.OR P5, PT, R3, 0x2, !P2 ;  /* 0x000000020300780c */ /* 0x000fca00057a1670 */
[----:B-1----:R-:W-:Y:S08]  /*4250*/  @P1 BRA `(.L_x_159) ;  /* 0x00000000000c1947 */ /* 0x002ff00003800000 */
[----:B--2---:R-:W2:Y:S02]  /*4260*/  LDG.E.U8 R155, desc[UR36][R4.64] ;  /* 0x00000024049b7981 */ /* 0x004ea4000c1e1100 */
[----:B--2---:R-:W-:-:S05]  /*4270*/  PRMT R9, R155, 0x8880, RZ ;  /* 0x000088809b097816 */ /* 0x004fca00000000ff */
[----:B------:R-:W-:-:S07]  /*4280*/  IMAD R164, R9, R154, RZ ;  /* 0x0000009a09a47224 */ /* 0x000fce00078e02ff */
.L_x_159:
[----:B------:R-:W-:Y:S05]  /*4290*/  BSYNC B1 ;  /* 0x0000000000017941 */ /* 0x000fea0003800000 */
.L_x_158:
[----:B------:R-:W-:Y:S01]  /*42a0*/  @!P1 IMAD R9, R24, R153, R164 ;  /* 0x0000009918099224 */ /* 0x000fe200078e02a4 */
[----:B------:R-:W-:Y:S01]  /*42b0*/  BSSY B1, `(.L_x_160) ;  /* 0x0000007000017945 */ /* 0x000fe20003800000 */
[----:B------:R-:W-:-:S03]  /*42c0*/  IMAD.IADD R160, R23, 0x1, R161 ;  /* 0x0000000117a07824 */ /* 0x000fc600078e02a1 */
[----:B------:R0:W-:Y:S01]  /*42d0*/  @!P1 STG.E.U8 desc[UR36][R6.64], R9 ;  /* 0x0000000906009986 */ /* 0x0001e2000c101124 */
[----:B------:R-:W-:Y:S05]  /*42e0*/  @P5 BRA `(.L_x_161) ;  /* 0x00000000000c5947 */ /* 0x000fea0003800000 */
[----:B--2---:R-:W0:Y:S02]  /*42f0*/  LDG.E.U8 R155, desc[UR36][R4.64+0x1] ;  /* 0x00000124049b7981 */ /* 0x004e24000c1e1100 */
[----:B0-----:R-:W-:-:S05]  /*4300*/  PRMT R9, R155, 0x8880, RZ ;  /* 0x000088809b097816 */ /* 0x001fca00000000ff */
[----:B------:R-:W-:-:S07]  /*4310*/  IMAD R164, R9, R154, RZ ;  /* 0x0000009a09a47224 */ /* 0x000fce00078e02ff */
.L_x_161:
[----:B------:R-:W-:Y:S05]  /*4320*/  BSYNC B1 ;  /* 0x0000000000017941 */ /* 0x000fea0003800000 */
.L_x_160:
[----:B------:R-:W-:Y:S01]  /*4330*/  ISETP.LT.OR P1, PT, R3, 0x1, !P0 ;  /* 0x000000010300780c */ /* 0x000fe20004721670 */
[----:B------:R-:W-:Y:S01]  /*4340*/  @!P5 IMAD R25, R25, R153, R164 ;  /* 0x000000991919d224 */ /* 0x000fe200078e02a4 */
[----:B------:R-:W-:Y:S01]  /*4350*/  BSSY B1, `(.L_x_162) ;  /* 0x000000a000017945 */ /* 0x000fe20003800000 */
[----:B------:R-:W-:Y:S02]  /*4360*/  IADD3.X R13, R21, R13, R160, P4, P3 ;  /* 0x0000000d150d7210 */ /* 0x000fe400027e64a0 */
[C---:B------:R-:W-:Y:S01]  /*4370*/  ISETP.LT.OR P4, PT, R3.reuse, 0x2, !P0 ;  /* 0x000000020300780c */ /* 0x040fe20004781670 */
[----:B------:R1:W-:Y:S01]  /*4380*/  @!P5 STG.E.U8 desc[UR36][R6.64+0x1], R25 ;  /* 0x000001190600d986 */ /* 0x0003e2000c101124 */
[C---:B------:R-:W-:Y:S02]  /*4390*/  ISETP.LT.OR P5, PT, R3.reuse, 0x9, !P2 ;  /* 0x000000090300780c */ /* 0x040fe400057a1670 */
[----:B------:R-:W-:-:S04]  /*43a0*/  ISETP.LT.OR P3, PT, R3, 0xa, !P2 ;  /* 0x0000000a0300780c */ /* 0x000fc80005761670 */
[----:B------:R-:W-:Y:S09]  /*43b0*/  @P1 BRA `(.L_x_163) ;  /* 0x00000000000c1947 */ /* 0x000ff20003800000 */
[----:B--2---:R-:W0:Y:S02]  /*43c0*/  LDG.E.U8 R155, desc[UR36][R12.64] ;  /* 0x000000240c9b7981 */ /* 0x004e24000c1e1100 */
[----:B0-----:R-:W-:-:S05]  /*43d0*/  PRMT R9, R155, 0x8880, RZ ;  /* 0x000088809b097816 */ /* 0x001fca00000000ff */
[----:B------:R-:W-:-:S07]  /*43e0*/  IMAD R164, R9, R154, RZ ;  /* 0x0000009a09a47224 */ /* 0x000fce00078e02ff */
.L_x_163:
[----:B------:R-:W-:Y:S05]  /*43f0*/  BSYNC B1 ;  /* 0x0000000000017941 */ /* 0x000fea0003800000 */
.L_x_162:
[----:B0-----:R-:W-:Y:S01]  /*4400*/  @!P1 IMAD R9, R26, R153, R164 ;  /* 0x000000991a099224 */ /* 0x001fe200078e02a4 */
[----:B------:R-:W-:Y:S04]  /*4410*/  BSSY B1, `(.L_x_164) ;  /* 0x0000006000017945 */ /* 0x000fe80003800000 */
[----:B------:R0:W-:Y:S01]  /*4420*/  @!P1 STG.E.U8 desc[UR36][R10.64], R9 ;  /* 0x000000090a009986 */ /* 0x0001e2000c101124 */
[----:B------:R-:W-:Y:S05]  /*4430*/  @P4 BRA `(.L_x_165) ;  /* 0x00000000000c4947 */ /* 0x000fea0003800000 */
[----:B--2---:R-:W0:Y:S02]  /*4440*/  LDG.E.U8 R155, desc[UR36][R12.64+0x1] ;  /* 0x000001240c9b7981 */ /* 0x004e24000c1e1100 */
[----:B0-----:R-:W-:-:S05]  /*4450*/  PRMT R9, R155, 0x8880, RZ ;  /* 0x000088809b097816 */ /* 0x001fca00000000ff */
[----:B------:R-:W-:-:S07]  /*4460*/  IMAD R164, R9, R154, RZ ;  /* 0x0000009a09a47224 */ /* 0x000fce00078e02ff */
.L_x_165:
[----:B------:R-:W-:Y:S05]  /*4470*/  BSYNC B1 ;  /* 0x0000000000017941 */ /* 0x000fea0003800000 */
.L_x_164:
[----:B------:R-:W-:Y:S01]  /*4480*/  @!P4 IMAD R27, R27, R153, R164 ;  /* 0x000000991b1bc224 */ /* 0x000fe200078e02a4 */
[----:B------:R-:W-:Y:S04]  /*4490*/  BSSY B1, `(.L_x_166) ;  /* 0x0000006000017945 */ /* 0x000fe80003800000 */
[----:B------:R0:W-:Y:S01]  /*44a0*/  @!P4 STG.E.U8 desc[UR36][R10.64+0x1], R27 ;  /* 0x0000011b0a00c986 */ /* 0x0001e2000c101124 */
[----:B------:R-:W-:Y:S05]  /*44b0*/  @P5 BRA `(.L_x_167) ;  /* 0x00000000000c5947 */ /* 0x000fea0003800000 */
[----:B--2---:R-:W0:Y:S02]  /*44c0*/  LDG.E.U8 R155, desc[UR36][R4.64+0x8] ;  /* 0x00000824049b7981 */ /* 0x004e24000c1e1100 */
[----:B0-----:R-:W-:-:S05]  /*44d0*/  PRMT R9, R155, 0x8880, RZ ;  /* 0x000088809b097816 */ /* 0x001fca00000000ff */
[----:B------:R-:W-:-:S07]  /*44e0*/  IMAD R164, R9, R154, RZ ;  /* 0x0000009a09a47224 */ /* 0x000fce00078e02ff */
.L_x_167:
[----:B------:R-:W-:Y:S05]  /*44f0*/  BSYNC B1 ;  /* 0x0000000000017941 */ /* 0x000fea0003800000 */
.L_x_166:
[----:B0-----:R-:W-:Y:S01]  /*4500*/  @!P5 IMAD R9, R28, R153, R164 ;  /* 0x000000991c09d224 */ /* 0x001fe200078e02a4 */
[----:B------:R-:W-:Y:S04]  /*4510*/  BSSY B1, `(.L_x_168) ;  /* 0x0000006000017945 */ /* 0x000fe80003800000 */
[----:B------:R0:W-:Y:S01]  /*4520*/  @!P5 STG.E.U8 desc[UR36][R6.64+0x8], R9 ;  /* 0x000008090600d986 */ /* 0x0001e2000c101124 */
[----:B------:R-:W-:Y:S05]  /*4530*/  @P3 BRA `(.L_x_169) ;  /* 0x00000000000c3947 */ /* 0x000fea0003800000 */
[----:B--2---:R-:W0:Y:S02]  /*4540*/  LDG.E.U8 R155, desc[UR36][R4.64+0x9] ;  /* 0x00000924049b7981 */ /* 0x004e24000c1e1100 */
[----:B0-----:R-:W-:-:S05]  /*4550*/  PRMT R9, R155, 0x8880, RZ ;  /* 0x000088809b097816 */ /* 0x001fca00000000ff */
[----:B------:R-:W-:-:S07]  /*4560*/  IMAD R164, R9, R154, RZ ;  /* 0x0000009a09a47224 */ /* 0x000fce00078e02ff */
.L_x_169:
[----:B------:R-:W-:Y:S05]  /*4570*/  BSYNC B1 ;  /* 0x0000000000017941 */ /* 0x000fea0003800000 */
.L_x_168:
[----:B------:R-:W-:Y:S01]  /*4580*/  ISETP.LT.OR P5, PT, R3, 0x9, !P0 ;  /* 0x000000090300780c */ /* 0x000fe200047a1670 */
[----:B------:R-:W-:Y:S01]  /*4590*/  @!P3 IMAD R29, R29, R153, R164 ;  /* 0x000000991d1db224 */ /* 0x000fe200078e02a4 */
[----:B------:R-:W-:Y:S01]  /*45a0*/  BSSY B1, `(.L_x_170) ;  /* 0x0000009000017945 */ /* 0x000fe20003800000 */
[C---:B------:R-:W-:Y:S02]  /*45b0*/  ISETP.LT.OR P4, PT, R3.reuse, 0xa, !P0 ;  /* 0x0000000a0300780c */ /* 0x040fe40004781670 */
[C---:B------:R-:W-:Y:S01]  /*45c0*/  ISETP.LT.OR P1, PT, R3.reuse, 0x12, !P2 ;  /* 0x000000120300780c */ /* 0x040fe20005721670 */
[----:B------:R0:W-:Y:S01]  /*45d0*/  @!P3 STG.E.U8 desc[UR36][R6.64+0x9], R29 ;  /* 0x0000091d0600b986 */ /* 0x0001e2000c101124 */
[----:B------:R-:W-:-:S06]  /*45e0*/  ISETP.LT.OR P3, PT, R3, 0x11, !P2 ;  /* 0x000000110300780c */ /* 0x000fcc0005761670 */
[----:B------:R-:W-:Y:S07]  /*45f0*/  @P5 BRA `(.L_x_171) ;  /* 0x00000000000c5947 */ /* 0x000fee0003800000 */
[----:B--2---:R-:W0:Y:S02]  /*4600*/  LDG.E.U8 R155, desc[UR36][R12.64+0x8] ;  /* 0x000008240c9b7981 */ /* 0x004e24000c1e1100 */
[----:B0-----:R-:W-:-:S05]  /*4610*/  PRMT R9, R155, 0x8880, RZ ;  /* 0x000088809b097816 */ /* 0x001fca00000000ff */
[----:B------:R-:W-:-:S07]  /*4620*/  IMAD R164, R9, R154, RZ ;  /* 0x0000009a09a47224 */ /* 0x000fce00078e02ff */
.L_x_171:
[----:B------:R-:W-:Y:S05]  /*4630*/  BSYNC B1 ;  /* 0x0000000000017941 */ /* 0x000fea0003800000 */
.L_x_170:
[----:B0-----:R-:W-:Y:S01]  /*4640*/  @!P5 IMAD R9, R30, R153, R164 ;  /* 0x000000991e09d224 */ /* 0x001fe200078e02a4 */
[----:B------:R-:W-:Y:S04]  /*4650*/  BSSY B1, `(.L_x_172) ;  /* 0x0000006000017945 */ /* 0x000fe80003800000 */
[----:B------:R0:W-:Y:S01]  /*4660*/  @!P5 STG.E.U8 desc[UR36][R10.64+0x8], R9 ;  /* 0x000008090a00d986 */ /* 0x0001e2000c101124 */
[----:B------:R-:W-:Y:S05]  /*4670*/  @P4 BRA `(.L_x_173) ;  /* 0x00000000000c4947 */ /* 0x000fea0003800000 */
[----:B--2---:R-:W0:Y:S02]  /*4680*/  LDG.E.U8 R155, desc[UR36][R12.64+0x9] ;  /* 0x000009240c9b7981 */ /* 0x004e24000c1e1100 */
[----:B0-----:R-:W-:-:S05]  /*4690*/  PRMT R9, R155, 0x8880, RZ ;  /* 0x000088809b097816 */ /* 0x001fca00000000ff */
[----:B------:R-:W-:-:S07]  /*46a0*/  IMAD R164, R9, R154, RZ ;  /* 0x0000009a09a47224 */ /* 0x000fce00078e02ff */
.L_x_173:
[----:B------:R-:W-:Y:S05]  /*46b0*/  BSYNC B1 ;  /* 0x0000000000017941 */ /* 0x000fea0003800000 */
.L_x_172:
[----:B------:R-:W-:Y:S01]  /*46c0*/  @!P4 IMAD R31, R31, R153, R164 ;  /* 0x000000991f1fc224 */ /* 0x000fe200078e02a4 */
[----:B------:R-:W-:Y:S04]  /*46d0*/  BSSY B1, `(.L_x_174) ;  /* 0x0000006000017945 */ /* 0x000fe80003800000 */
[----:B------:R0:W-:Y:S01]  /*46e0*/  @!P4 STG.E.U8 desc[UR36][R10.64+0x9], R31 ;  /* 0x0000091f0a00c986 */ /* 0x0001e2000c101124 */
[----:B------:R-:W-:Y:S05]  /*46f0*/  @P3 BRA `(.L_x_175) ;  /* 0x00000000000c3947 */ /* 0x000fea0003800000 */
[----:B--2---:R-:W0:Y:S02]  /*4700*/  LDG.E.U8 R155, desc[UR36][R4.64+0x10] ;  /* 0x00001024049b7981 */ /* 0x004e24000c1e1100 */
[----:B0-----:R-:W-:-:S05]  /*4710*/  PRMT R9, R155, 0x8880, RZ ;  /* 0x000088809b097816 */ /* 0x001fca00000000ff */
[----:B------:R-:W-:-:S07]  /*4720*/  IMAD R164, R9, R154, RZ ;  /* 0x0000009a09a47224 */ /* 0x000fce00078e02ff */
.L_x_175:
[----:B------:R-:W-:Y:S05]  /*4730*/  BSYNC B1 ;  /* 0x0000000000017941 */ /* 0x000fea0003800000 */
.L_x_174:
[----:B0-----:R-:W-:Y:S01]  /*4740*/  @!P3 IMAD R9, R32, R153, R164 ;  /* 0x000000992009b224 */ /* 0x001fe200078e02a4 */
[----:B------:R-:W-:Y:S04]  /*4750*/  BSSY B1, `(.L_x_176) ;  /* 0x0000006000017945 */ /* 0x000fe80003800000 */
[----:B------:R0:W-:Y:S01]  /*4760*/  @!P3 STG.E.U8 desc[UR36][R6.64+0x10], R9 ;  /* 0x000010090600b986 */ /* 0x0001e2000c101124 */
[----:B------:R-:W-:Y:S05]  /*4770*/  @P1 BRA `(.L_x_177) ;  /* 0x00000000000c1947 */ /* 0x000fea0003800000 */
[----:B--2---:R-:W0:Y:S02]  /*4780*/  LDG.E.U8 R155, desc[UR36][R4.64+0x11] ;  /* 0x00001124049b7981 */ /* 0x004e24000c1e1100 */
[----:B0-----:R-:W-:-:S05]  /*4790*/  PRMT R9, R155, 0x8880, RZ ;  /* 0x000088809b097816 */ /* 0x001fca00000000ff */
[----:B------:R-:W-:-:S07]  /*47a0*/  IMAD R164, R9, R154, RZ ;  /* 0x0000009a09a47224 */ /* 0x000fce00078e02ff */
.L_x_177:
[----:B------:R-:W-:Y:S05]  /*47b0*/  BSYNC B1 ;  /* 0x0000000000017941 */ /* 0x000fea0003800000 */
.L_x_176:
        /* <DEDUP_REMOVED lines=11> */
.L_x_179:
[----:B------:R-:W-:Y:S05]  /*4870*/  BSYNC B1 ;  /* 0x0000000000017941 */ /* 0x000fea0003800000 */
.L_x_178:
[----:B0-----:R-:W-:Y:S01]  /*4880*/  @!P4 IMAD R9, R34, R153, R164 ;  /* 0x000000992209c224 */ /* 0x001fe200078e02a4 */
[----:B------:R-:W-:Y:S04]  /*4890*/  BSSY B1, `(.L_x_180) ;  /* 0x0000006000017945 */ /* 0x000fe80003800000 */
[----:B------:R0:W-:Y:S01]  /*48a0*/  @!P4 STG.E.U8 desc[UR36][R10.64+0x10], R9 ;  /* 0x000010090a00c986 */ /* 0x0001e2000c101124 */
[----:B------:R-:W-:Y:S05]  /*48b0*/  @P3 BRA `(.L_x_181) ;  /* 0x00000000000c3947 */ /* 0x000fea0003800000 */
[----:B--2---:R-:W0:Y:S02]  /*48c0*/  LDG.E.U8 R155, desc[UR36][R12.64+0x11] ;  /* 0x000011240c9b7981 */ /* 0x004e24000c1e1100 */
[----:B0-----:R-:W-:-:S05]  /*48d0*/  PRMT R9, R155, 0x8880, RZ ;  /* 0x000088809b097816 */ /* 0x001fca00000000ff */
[----:B------:R-:W-:-:S07]  /*48e0*/  IMAD R164, R9, R154, RZ ;  /* 0x0000009a09a47224 */ /* 0x000fce00078e02ff */
.L_x_181:
[----:B------:R-:W-:Y:S05]  /*48f0*/  BSYNC B1 ;  /* 0x0000000000017941 */ /* 0x000fea0003800000 */
.L_x_180:
[----:B------:R-:W-:Y:S01]  /*4900*/  @!P3 IMAD R35, R35, R153, R164 ;  /* 0x000000992323b224 */ /* 0x000fe200078e02a4 */
[----:B------:R-:W-:Y:S04]  /*4910*/  BSSY B1, `(.L_x_182) ;  /* 0x0000006000017945 */ /* 0x000fe80003800000 */
[----:B------:R0:W-:Y:S01]  /*4920*/  @!P3 STG.E.U8 desc[UR36][R10.64+0x11], R35 ;  /* 0x000011230a00b986 */ /* 0x0001e2000c101124 */
[----:B------:R-:W-:Y:S05]  /*4930*/  @P5 BRA `(.L_x_183) ;  /* 0x00000000000c5947 */ /* 0x000fea0003800000 */
[----:B--2---:R-:W0:Y:S02]  /*4940*/  LDG.E.U8 R155, desc[UR36][R4.64+0x18] ;  /* 0x00001824049b7981 */ /* 0x004e24000c1e1100 */
[----:B0-----:R-:W-:-:S05]  /*4950*/  PRMT R9, R155, 0x8880, RZ ;  /* 0x000088809b097816 */ /* 0x001fca00000000ff */
[----:B------:R-:W-:-:S07]  /*4960*/  IMAD R164, R9, R154, RZ ;  /* 0x0000009a09a47224 */ /* 0x000fce00078e02ff */
.L_x_183:
[----:B------:R-:W-:Y:S05]  /*4970*/  BSYNC B1 ;  /* 0x0000000000017941 */ /* 0x000fea0003800000 */
.L_x_182:
[----:B0-----:R-:W-:Y:S01]  /*4980*/  @!P5 IMAD R9, R36, R153, R164 ;  /* 0x000000992409d224 */ /* 0x001fe200078e02a4 */
[----:B------:R-:W-:Y:S04]  /*4990*/  BSSY B1, `(.L_x_184) ;  /* 0x0000006000017945 */ /* 0x000fe80003800000 */
[----:B------:R0:W-:Y:S01]  /*49a0*/  @!P5 STG.E.U8 desc[UR36][R6.64+0x18], R9 ;  /* 0x000018090600d986 */ /* 0x0001e2000c101124 */
[----:B------:R-:W-:Y:S05]  /*49b0*/  @P1 BRA `(.L_x_185) ;  /* 0x00000000000c1947 */ /* 0x000fea0003800000 */
[----:B--2---:R-:W0:Y:S02]  /*49c0*/  LDG.E.U8 R155, desc[UR36][R4.64+0x19] ;  /* 0x00001924049b7981 */ /* 0x004e24000c1e1100 */
[----:B0-----:R-:W-:-:S05]  /*49d0*/  PRMT R9, R155, 0x8880, RZ ;  /* 0x000088809b097816 */ /* 0x001fca00000000ff */
[----:B------:R-:W-:-:S07]  /*49e0*/  IMAD R164, R9, R154, RZ ;  /* 0x0000009a09a47224 */ /* 0x000fce00078e02ff */
.L_x_185:
[----:B------:R-:W-:Y:S05]  /*49f0*/  BSYNC B1 ;  /* 0x0000000000017941 */ /* 0x000fea0003800000 */
.L_x_184:
        /* <DEDUP_REMOVED lines=11> */
.L_x_187:
[----:B------:R-:W-:Y:S05]  /*4ab0*/  BSYNC B1 ;  /* 0x0000000000017941 */ /* 0x000fea0003800000 */
.L_x_186:
[----:B0-----:R-:W-:Y:S01]  /*4ac0*/  @!P4 IMAD R9, R38, R153, R164 ;  /* 0x000000992609c224 */ /* 0x001fe200078e02a4 */
[----:B------:R-:W-:Y:S04]  /*4ad0*/  BSSY B1, `(.L_x_188) ;  /* 0x0000006000017945 */ /* 0x000fe80003800000 */
[----:B------:R0:W-:Y:S01]  /*4ae0*/  @!P4 STG.E.U8 desc[UR36][R10.64+0x18], R9 ;  /* 0x000018090a00c986 */ /* 0x0001e2000c101124 */
[----:B------:R-:W-:Y:S05]  /*4af0*/  @P3 BRA `(.L_x_189) ;  /* 0x00000000000c3947 */ /* 0x000fea0003800000 */
[----:B--2---:R-:W0:Y:S02]  /*4b00*/  LDG.E.U8 R155, desc[UR36][R12.64+0x19] ;  /* 0x000019240c9b7981 */ /* 0x004e24000c1e1100 */
[----:B0-----:R-:W-:-:S05]  /*4b10*/  PRMT R9, R155, 0x8880, RZ ;  /* 0x000088809b097816 */ /* 0x001fca00000000ff */
[----:B------:R-:W-:-:S07]  /*4b20*/  IMAD R164, R9, R154, RZ ;  /* 0x0000009a09a47224 */ /* 0x000fce00078e02ff */
.L_x_189:
[----:B------:R-:W-:Y:S05]  /*4b30*/  BSYNC B1 ;  /* 0x0000000000017941 */ /* 0x000fea0003800000 */
.L_x_188:
[----:B------:R-:W-:Y:S01]  /*4b40*/  @!P3 IMAD R39, R39, R153, R164 ;  /* 0x000000992727b224 */ /* 0x000fe200078e02a4 */
[----:B------:R-:W-:Y:S04]  /*4b50*/  BSSY B1, `(.L_x_190) ;  /* 0x0000006000017945 */ /* 0x000fe80003800000 */
[----:B------:R0:W-:Y:S01]  /*4b60*/  @!P3 STG.E.U8 desc[UR36][R10.64+0x19], R39 ;  /* 0x000019270a00b986 */ /* 0x0001e2000c101124 */
[----:B------:R-:W-:Y:S05]  /*4b70*/  @P5 BRA `(.L_x_191) ;  /* 0x00000000000c5947 */ /* 0x000fea0003800000 */
[----:B--2---:R-:W0:Y:S02]  /*4b80*/  LDG.E.U8 R155, desc[UR36][R4.64+0x20] ;  /* 0x00002024049b7981 */ /* 0x004e24000c1e1100 */
[----:B0-----:R-:W-:-:S05]  /*4b90*/  PRMT R9, R155, 0x8880, RZ ;  /* 0x000088809b097816 */ /* 0x001fca00000000ff */
[----:B------:R-:W-:-:S07]  /*4ba0*/  IMAD R164, R9, R154, RZ ;  /* 0x0000009a09a47224 */ /* 0x000fce00078e02ff */
.L_x_191:
[----:B------:R-:W-:Y:S05]  /*4bb0*/  BSYNC B1 ;  /* 0x0000000000017941 */ /* 0x000fea0003800000 */
.L_x_190:
[----:B0-----:R-:W-:Y:S01]  /*4bc0*/  @!P5 IMAD R9, R40, R153, R164 ;  /* 0x000000992809d224 */ /* 0x001fe200078e02a4 */
[----:B------:R-:W-:Y:S04]  /*4bd0*/  BSSY B1, `(.L_x_192) ;  /* 0x0000006000017945 */ /* 0x000fe80003800000 */
[----:B------:R0:W-:Y:S01]  /*4be0*/  @!P5 STG.E.U8 desc[UR36][R6.64+0x20], R9 ;  /* 0x000020090600d986 */ /* 0x0001e2000c101124 */
[----:B------:R-:W-:Y:S05]  /*4bf0*/  @P1 BRA `(.L_x_193) ;  /* 0x00000000000c1947 */ /* 0x000fea0003800000 */
[----:B--2---:R-:W0:Y:S02]  /*4c00*/  LDG.E.U8 R155, desc[UR36][R4.64+0x21] ;  /* 0x00002124049b7981 */ /* 0x004e24000c1e1100 */
[----:B0-----:R-:W-:-:S05]  /*4c10*/  PRMT R9, R155, 0x8880, RZ ;  /* 0x000088809b097816 */ /* 0x001fca00000000ff */
[----:B------:R-:W-:-:S07]  /*4c20*/  IMAD R164, R9, R154, RZ ;  /* 0x0000009a09a47224 */ /* 0x000fce00078e02ff */
.L_x_193:
[----:B------:R-:W-:Y:S05]  /*4c30*/  BSYNC B1 ;  /* 0x0000000000017941 */ /* 0x000fea0003800000 */
.L_x_192:
        /* <DEDUP_REMOVED lines=11> */
.L_x_195:
[----:B------:R-:W-:Y:S05]  /*4cf0*/  BSYNC B1 ;  /* 0x0000000000017941 */ /* 0x000fea0003800000 */
.L_x_194:
[----:B0-----:R-:W-:Y:S01]  /*4d00*/  @!P4 IMAD R9, R42, R153, R164 ;  /* 0x000000992a09c224 */ /* 0x001fe200078e02a4 */
[----:B------:R-:W-:Y:S04]  /*4d10*/  BSSY B1, `(.L_x_196) ;  /* 0x0000006000017945 */ /* 0x000fe80003800000 */
[----:B------:R0:W-:Y:S01]  /*4d20*/  @!P4 STG.E.U8 desc[UR36][R10.64+0x20], R9 ;  /* 0x000020090a00c986 */ /* 0x0001e2000c101124 */
[----:B------:R-:W-:Y:S05]  /*4d30*/  @P3 BRA `(.L_x_197) ;  /* 0x00000000000c3947 */ /* 0x000fea0003800000 */
[----:B--2---:R-:W0:Y:S02]  /*4d40*/  LDG.E.U8 R155, desc[UR36][R12.64+0x21] ;  /* 0x000021240c9b7981 */ /* 0x004e24000c1e1100 */
[----:B0-----:R-:W-:-:S05]  /*4d50*/  PRMT R9, R155, 0x8880, RZ ;  /* 0x000088809b097816 */ /* 0x001fca00000000ff */
[----:B------:R-:W-:-:S07]  /*4d60*/  IMAD R164, R9, R154, RZ ;  /* 0x0000009a09a47224 */ /* 0x000fce00078e02ff */
.L_x_197:
[----:B------:R-:W-:Y:S05]  /*4d70*/  BSYNC B1 ;  /* 0x0000000000017941 */ /* 0x000fea0003800000 */
.L_x_196:
[----:B------:R-:W-:Y:S01]  /*4d80*/  @!P3 IMAD R43, R43, R153, R164 ;  /* 0x000000992b2bb224 */ /* 0x000fe200078e02a4 */
[----:B------:R-:W-:Y:S04]  /*4d90*/  BSSY B1, `(.L_x_198) ;  /* 0x0000006000017945 */ /* 0x000fe80003800000 */
[----:B------:R0:W-:Y:S01]  /*4da0*/  @!P3 STG.E.U8 desc[UR36][R10.64+0x21], R43 ;  /* 0x0000212b0a00b986 */ /* 0x0001e2000c101124 */
[----:B------:R-:W-:Y:S05]  /*4db0*/  @P5 BRA `(.L_x_199) ;  /* 0x00000000000c5947 */ /* 0x000fea0003800000 */
[----:B--2---:R-:W0:Y:S02]  /*4dc0*/  LDG.E.U8 R155, desc[UR36][R4.64+0x28] ;  /* 0x00002824049b7981 */ /* 0x004e24000c1e1100 */
[----:B0-----:R-:W-:-:S05]  /*4dd0*/  PRMT R9, R155, 0x8880, RZ ;  /* 0x000088809b097816 */ /* 0x001fca00000000ff */
[----:B------:R-:W-:-:S07]  /*4de0*/  IMAD R164, R9, R154, RZ ;  /* 0x0000009a09a47224 */ /* 0x000fce00078e02ff */
.L_x_199:
[----:B------:R-:W-:Y:S05]  /*4df0*/  BSYNC B1 ;  /* 0x0000000000017941 */ /* 0x000fea0003800000 */
.L_x_198:
[----:B0-----:R-:W-:Y:S01]  /*4e00*/  @!P5 IMAD R9, R44, R153, R164 ;  /* 0x000000992c09d224 */ /* 0x001fe200078e02a4 */
[----:B------:R-:W-:Y:S04]  /*4e10*/  BSSY B1, `(.L_x_200) ;  /* 0x0000006000017945 */ /* 0x000fe80003800000 */
[----:B------:R0:W-:Y:S01]  /*4e20*/  @!P5 STG.E.U8 desc[UR36][R6.64+0x28], R9 ;  /* 0x000028090600d986 */ /* 0x0001e2000c101124 */
[----:B------:R-:W-:Y:S05]  /*4e30*/  @P1 BRA `(.L_x_201) ;  /* 0x00000000000c1947 */ /* 0x000fea0003800000 */
[----:B--2---:R-:W0:Y:S02]  /*4e40*/  LDG.E.U8 R155, desc[UR36][R4.64+0x29] ;  /* 0x00002924049b7981 */ /* 0x004e24000c1e1100 */
[----:B0-----:R-:W-:-:S05]  /*4e50*/  PRMT R9, R155, 0x8880, RZ ;  /* 0x000088809b097816 */ /* 0x001fca00000000ff */
[----:B------:R-:W-:-:S07]  /*4e60*/  IMAD R164, R9, R154, RZ ;  /* 0x0000009a09a47224 */ /* 0x000fce00078e02ff */
.L_x_201:
[----:B------:R-:W-:Y:S05]  /*4e70*/  BSYNC B1 ;  /* 0x0000000000017941 */ /* 0x000fea0003800000 */
.L_x_200:
        /* <DEDUP_REMOVED lines=11> */
.L_x_203:
[----:B------:R-:W-:Y:S05]  /*4f30*/  BSYNC B1 ;  /* 0x0000000000017941 */ /* 0x000fea0003800000 */
.L_x_202:
[----:B0-----:R-:W-:Y:S01]  /*4f40*/  @!P4 IMAD R9, R46, R153, R164 ;  /* 0x000000992e09c224 */ /* 0x001fe200078e02a4 */
[----:B------:R-:W-:Y:S04]  /*4f50*/  BSSY B1, `(.L_x_204) ;  /* 0x0000006000017945 */ /* 0x000fe80003800000 */
[----:B------:R0:W-:Y:S01]  /*4f60*/  @!P4 STG.E.U8 desc[UR36][R10.64+0x28], R9 ;  /* 0x000028090a00c986 */ /* 0x0001e2000c101124 */
[----:B------:R-:W-:Y:S05]  /*4f70*/  @P3 BRA `(.L_x_205) ;  /* 0x00000000000c3947 */ /* 0x000fea0003800000 */
[----:B--2---:R-:W0:Y:S02]  /*4f80*/  LDG.E.U8 R155, desc[UR36][R12.64+0x29] ;  /* 0x000029240c9b7981 */ /* 0x004e24000c1e1100 */
[----:B0-----:R-:W-:-:S05]  /*4f90*/  PRMT R9, R155, 0x8880, RZ ;  /* 0x000088809b097816 */ /* 0x001fca00000000ff */
[----:B------:R-:W-:-:S07]  /*4fa0*/  IMAD R164, R9, R154, RZ ;  /* 0x0000009a09a47224 */ /* 0x000fce00078e02ff */
.L_x_205:
[----:B------:R-:W-:Y:S05]  /*4fb0*/  BSYNC B1 ;  /* 0x0000000000017941 */ /* 0x000fea0003800000 */
.L_x_204:
[----:B------:R-:W-:Y:S01]  /*4fc0*/  @!P3 IMAD R47, R47, R153, R164 ;  /* 0x000000992f2fb224 */ /* 0x000fe200078e02a4 */
[----:B------:R-:W-:Y:S04]  /*4fd0*/  BSSY B1, `(.L_x_206) ;  /* 0x0000006000017945 */ /* 0x000fe80003800000 */
[----:B------:R0:W-:Y:S01]  /*4fe0*/  @!P3 STG.E.U8 desc[UR36][R10.64+0x29], R47 ;  /* 0x0000292f0a00b986 */ /* 0x0001e2000c101124 */
[----:B------:R-:W-:Y:S05]  /*4ff0*/  @P5 BRA `(.L_x_207) ;  /* 0x00000000000c5947 */ /* 0x000fea0003800000 */
[----:B--2---:R-:W0:Y:S02]  /*5000*/  LDG.E.U8 R155, desc[UR36][R4.64+0x30] ;  /* 0x00003024049b7981 */ /* 0x004e24000c1e1100 */
[----:B0-----:R-:W-:-:S05]  /*5010*/  PRMT R9, R155, 0x8880, RZ ;  /* 0x000088809b097816 */ /* 0x001fca00000000ff */
[----:B------:R-:W-:-:S07]  /*5020*/  IMAD R164, R9, R154, RZ ;  /* 0x0000009a09a47224 */ /* 0x000fce00078e02ff */
.L_x_207:
[----:B------:R-:W-:Y:S05]  /*5030*/  BSYNC B1 ;  /* 0x0000000000017941 */ /* 0x000fea0003800000 */
.L_x_206:
[----:B0-----:R-:W-:Y:S01]  /*5040*/  @!P5 IMAD R9, R48, R153, R164 ;  /* 0x000000993009d224 */ /* 0x001fe200078e02a4 */
[----:B------:R-:W-:Y:S04]  /*5050*/  BSSY B1, `(.L_x_208) ;  /* 0x0000006000017945 */ /* 0x000fe80003800000 */
[----:B------:R0:W-:Y:S01]  /*5060*/  @!P5 STG.E.U8 desc[UR36][R6.64+0x30], R9 ;  /* 0x000030090600d986 */ /* 0x0001e2000c101124 */
[----:B------:R-:W-:Y:S05]  /*5070*/  @P1 BRA `(.L_x_209) ;  /* 0x00000000000c1947 */ /* 0x000fea0003800000 */
[----:B--2---:R-:W0:Y:S02]  /*5080*/  LDG.E.U8 R155, desc[UR36][R4.64+0x31] ;  /* 0x00003124049b7981 */ /* 0x004e24000c1e1100 */
[----:B0-----:R-:W-:-:S05]  /*5090*/  PRMT R9, R155, 0x8880, RZ ;  /* 0x000088809b097816 */ /* 0x001fca00000000ff */
[----:B------:R-:W-:-:S07]  /*50a0*/  IMAD R164, R9, R154, RZ ;  /* 0x0000009a09a47224 */ /* 0x000fce00078e02ff */
.L_x_209:
[----:B------:R-:W-:Y:S05]  /*50b0*/  BSYNC B1 ;  /* 0x0000000000017941 */ /* 0x000fea0003800000 */
.L_x_208:
        /* <DEDUP_REMOVED lines=11> */
.L_x_211:
[----:B------:R-:W-:Y:S05]  /*5170*/  BSYNC B1 ;  /* 0x0000000000017941 */ /* 0x000fea0003800000 */
.L_x_210:
[----:B0-----:R-:W-:Y:S01]  /*5180*/  @!P4 IMAD R9, R50, R153, R164 ;  /* 0x000000993209c224 */ /* 0x001fe200078e02a4 */
[----:B------:R-:W-:Y:S04]  /*5190*/  BSSY B1, `(.L_x_212) ;  /* 0x0000006000017945 */ /* 0x000fe80003800000 */
[----:B------:R0:W-:Y:S01]  /*51a0*/  @!P4 STG.E.U8 desc[UR36][R10.64+0x30], R9 ;  /* 0x000030090a00c986 */ /* 0x0001e2000c101124 */
[----:B------:R-:W-:Y:S05]  /*51b0*/  @P3 BRA `(.L_x_213) ;  /* 0x00000000000c3947 */ /* 0x000fea0003800000 */
[----:B--2---:R-:W0:Y:S02]  /*51c0*/  LDG.E.U8 R155, desc[UR36][R12.64+0x31] ;  /* 0x000031240c9b7981 */ /* 0x004e24000c1e1100 */
[----:B0-----:R-:W-:-:S05]  /*51d0*/  PRMT R9, R155, 0x8880, RZ ;  /* 0x000088809b097816 */ /* 0x001fca00000000ff */
[----:B------:R-:W-:-:S07]  /*51e0*/  IMAD R164, R9, R154, RZ ;  /* 0x0000009a09a47224 */ /* 0x000fce00078e02ff */
.L_x_213:
[----:B------:R-:W-:Y:S05]  /*51f0*/  BSYNC B1 ;  /* 0x0000000000017941 */ /* 0x000fea0003800000 */
.L_x_212:
[----:B------:R-:W-:Y:S01]  /*5200*/  @!P3 IMAD R51, R51, R153, R164 ;  /* 0x000000993333b224 */ /* 0x000fe200078e02a4 */
[----:B------:R-:W-:Y:S04]  /*5210*/  BSSY B1, `(.L_x_214) ;  /* 0x0000006000017945 */ /* 0x000fe80003800000 */
[----:B------:R0:W-:Y:S01]  /*5220*/  @!P3 STG.E.U8 desc[UR36][R10.64+0x31], R51 ;  /* 0x000031330a00b986 */ /* 0x0001e2000c101124 */
[----:B------:R-:W-:Y:S05]  /*5230*/  @P5 BRA `(.L_x_215) ;  /* 0x00000000000c5947 */ /* 0x000fea0003800000 */
[----:B--2---:R-:W0:Y:S02]  /*5240*/  LDG.E.U8 R155, desc[UR36][R4.64+0x38] ;  /* 0x00003824049b7981 */ /* 0x004e24000c1e1100 */
[----:B0-----:R-:W-:-:S05]  /*5250*/  PRMT R9, R155, 0x8880, RZ ;  /* 0x000088809b097816 */ /* 0x001fca00000000ff */
[----:B------:R-:W-:-:S07]  /*5260*/  IMAD R164, R9, R154, RZ ;  /* 0x0000009a09a47224 */ /* 0x000fce00078e02ff */
.L_x_215:
[----:B------:R-:W-:Y:S05]  /*5270*/  BSYNC B1 ;  /* 0x0000000000017941 */ /* 0x000fea0003800000 */
.L_x_214:
[----:B0-----:R-:W-:Y:S01]  /*5280*/  @!P5 IMAD R9, R52, R153, R164 ;  /* 0x000000993409d224 */ /* 0x001fe200078e02a4 */
[----:B------:R-:W-:Y:S04]  /*5290*/  BSSY B1, `(.L_x_216) ;  /* 0x0000006000017945 */ /* 0x000fe80003800000 */
[----:B------:R0:W-:Y:S01]  /*52a0*/  @!P5 STG.E.U8 desc[UR36][R6.64+0x38], R9 ;  /* 0x000038090600d986 */ /* 0x0001e2000c101124 */
[----:B------:R-:W-:Y:S05]  /*52b0*/  @P1 BRA `(.L_x_217) ;  /* 0x00000000000c1947 */ /* 0x000fea0003800000 */
[----:B--2---:R-:W0:Y:S02]  /*52c0*/  LDG.E.U8 R155, desc[UR36][R4.64+0x39] ;  /* 0x00003924049b7981 */ /* 0x004e24000c1e1100 */
[----:B0-----:R-:W-:-:S05]  /*52d0*/  PRMT R9, R155, 0x8880, RZ ;  /* 0x000088809b097816 */ /* 0x001fca00000000ff */
[----:B------:R-:W-:-:S07]  /*52e0*/  IMAD R164, R9, R154, RZ ;  /* 0x0000009a09a47224 */ /* 0x000fce00078e02ff */
.L_x_217:
[----:B------:R-:W-:Y:S05]  /*52f0*/  BSYNC B1 ;  /* 0x0000000000017941 */ /* 0x000fea0003800000 */
.L_x_216:
        /* <DEDUP_REMOVED lines=11> */
.L_x_219:
[----:B------:R-:W-:Y:S05]  /*53b0*/  BSYNC B1 ;  /* 0x0000000000017941 */ /* 0x000fea0003800000 */
.L_x_218:
[----:B0-----:R-:W-:Y:S01]  /*53c0*/  @!P4 IMAD R9, R54, R153, R164 ;  /* 0x000000993609c224 */ /* 0x001fe200078e02a4 */
[----:B------:R-:W-:Y:S04]  /*53d0*/  BSSY B1, `(.L_x_220) ;  /* 0x0000006000017945 */ /* 0x000fe80003800000 */
[----:B------:R0:W-:Y:S01]  /*53e0*/  @!P4 STG.E.U8 desc[UR36][R10.64+0x38], R9 ;  /* 0x000038090a00c986 */ /* 0x0001e2000c101124 */
[----:B------:R-:W-:Y:S05]  /*53f0*/  @P3 BRA `(.L_x_221) ;  /* 0x00000000000c3947 */ /* 0x000fea0003800000 */
[----:B--2---:R-:W0:Y:S02]  /*5400*/  LDG.E.U8 R155, desc[UR36][R12.64+0x39] ;  /* 0x000039240c9b7981 */ /* 0x004e24000c1e1100 */
[----:B0-----:R-:W-:-:S05]  /*5410*/  PRMT R9, R155, 0x8880, RZ ;  /* 0x000088809b097816 */ /* 0x001fca00000000ff */
[----:B------:R-:W-:-:S07]  /*5420*/  IMAD R164, R9, R154, RZ ;  /* 0x0000009a09a47224 */ /* 0x000fce00078e02ff */
.L_x_221:
[----:B------:R-:W-:Y:S05]  /*5430*/  BSYNC B1 ;  /* 0x0000000000017941 */ /* 0x000fea0003800000 */
.L_x_220:
[----:B------:R-:W-:Y:S01]  /*5440*/  @!P3 IMAD R55, R55, R153, R164 ;  /* 0x000000993737b224 */ /* 0x000fe200078e02a4 */
[----:B------:R-:W-:Y:S04]  /*5450*/  BSSY B1, `(.L_x_222) ;  /* 0x0000006000017945 */ /* 0x000fe80003800000 */
[----:B------:R0:W-:Y:S01]  /*5460*/  @!P3 STG.E.U8 desc[UR36][R10.64+0x39], R55 ;  /* 0x000039370a00b986 */ /* 0x0001e2000c101124 */
[----:B------:R-:W-:Y:S05]  /*5470*/  @P5 BRA `(.L_x_223) ;  /* 0x00000000000c5947 */ /* 0x000fea0003800000 */
[----:B--2---:R-:W0:Y:S02]  /*5480*/  LDG.E.U8 R155, desc[UR36][R4.64+0x40] ;  /* 0x00004024049b7981 */ /* 0x004e24000c1e1100 */
[----:B0-----:R-:W-:-:S05]  /*5490*/  PRMT R9, R155, 0x8880, RZ ;  /* 0x000088809b097816 */ /* 0x001fca00000000ff */
[----:B------:R-:W-:-:S07]  /*54a0*/  IMAD R164, R9, R154, RZ ;  /* 0x0000009a09a47224 */ /* 0x000fce00078e02ff */
.L_x_223:
[----:B------:R-:W-:Y:S05]  /*54b0*/  BSYNC B1 ;  /* 0x0000000000017941 */ /* 0x000fea0003800000 */
.L_x_222:
[----:B0-----:R-:W-:Y:S01]  /*54c0*/  @!P5 IMAD R9, R56, R153, R164 ;  /* 0x000000993809d224 */ /* 0x001fe200078e02a4 */
[----:B------:R-:W-:Y:S04]  /*54d0*/  BSSY B1, `(.L_x_224) ;  /* 0x0000006000017945 */ /* 0x000fe80003800000 */
[----:B------:R0:W-:Y:S01]  /*54e0*/  @!P5 STG.E.U8 desc[UR36][R6.64+0x40], R9 ;  /* 0x000040090600d986 */ /* 0x0001e2000c101124 */
[----:B------:R-:W-:Y:S05]  /*54f0*/  @P1 BRA `(.L_x_225) ;  /* 0x00000000000c1947 */ /* 0x000fea0003800000 */
[----:B--2---:R-:W0:Y:S02]  /*5500*/  LDG.E.U8 R155, desc[UR36][R4.64+0x41] ;  /* 0x00004124049b7981 */ /* 0x004e24000c1e1100 */
[----:B0-----:R-:W-:-:S05]  /*5510*/  PRMT R9, R155, 0x8880, RZ ;  /* 0x000088809b097816 */ /* 0x001fca00000000ff */
[----:B------:R-:W-:-:S07]  /*5520*/  IMAD R164, R9, R154, RZ ;  /* 0x0000009a09a47224 */ /* 0x000fce00078e02ff */
.L_x_225:
[----:B------:R-:W-:Y:S05]  /*5530*/  BSYNC B1 ;  /* 0x0000000000017941 */ /* 0x000fea0003800000 */
.L_x_224:
        /* <DEDUP_REMOVED lines=11> */
.L_x_227:
[----:B------:R-:W-:Y:S05]  /*55f0*/  BSYNC B1 ;  /* 0x0000000000017941 */ /* 0x000fea0003800000 */
.L_x_226:
[----:B0-----:R-:W-:Y:S01]  /*5600*/  @!P4 IMAD R9, R58, R153, R164 ;  /* 0x000000993a09c224 */ /* 0x001fe200078e02a4 */
[----:B------:R-:W-:Y:S04]  /*5610*/  BSSY B1, `(.L_x_228) ;  /* 0x0000006000017945 */ /* 0x000fe80003800000 */
[----:B------:R0:W-:Y:S01]  /*5620*/  @!P4 STG.E.U8 desc[UR36][R10.64+0x40], R9 ;  /* 0x000040090a00c986 */ /* 0x0001e2000c101124 */
[----:B------:R-:W-:Y:S05]  /*5630*/  @P3 BRA `(.L_x_229) ;  /* 0x00000000000c3947 */ /* 0x000fea0003800000 */
[----:B--2---:R-:W0:Y:S02]  /*5640*/  LDG.E.U8 R155, desc[UR36][R12.64+0x41] ;  /* 0x000041240c9b7981 */ /* 0x004e24000c1e1100 */
[----:B0-----:R-:W-:-:S05]  /*5650*/  PRMT R9, R155, 0x8880, RZ ;  /* 0x000088809b097816 */ /* 0x001fca00000000ff */
[----:B------:R-:W-:-:S07]  /*5660*/  IMAD R164, R9, R154, RZ ;  /* 0x0000009a09a47224 */ /* 0x000fce00078e02ff */
.L_x_229:
[----:B------:R-:W-:Y:S05]  /*5670*/  BSYNC B1 ;  /* 0x0000000000017941 */ /* 0x000fea0003800000 */
.L_x_228:
[----:B------:R-:W-:Y:S01]  /*5680*/  @!P3 IMAD R59, R59, R153, R164 ;  /* 0x000000993b3bb224 */ /* 0x000fe200078e02a4 */
[----:B------:R-:W-:Y:S04]  /*5690*/  BSSY B1, `(.L_x_230) ;  /* 0x0000006000017945 */ /* 0x000fe80003800000 */
[----:B------:R0:W-:Y:S01]  /*56a0*/  @!P3 STG.E.U8 desc[UR36][R10.64+0x41], R59 ;  /* 0x0000413b0a00b986 */ /* 0x0001e2000c101124 */
[----:B------:R-:W-:Y:S05]  /*56b0*/  @P5 BRA `(.L_x_231) ;  /* 0x00000000000c5947 */ /* 0x000fea0003800000 */
[----:B--2---:R-:W0:Y:S02]  /*56c0*/  LDG.E.U8 R155, desc[UR36][R4.64+0x48] ;  /* 0x00004824049b7981 */ /* 0x004e24000c1e1100 */
[----:B0-----:R-:W-:-:S05]  /*56d0*/  PRMT R9, R155, 0x8880, RZ ;  /* 0x000088809b097816 */ /* 0x001fca00000000ff */
[----:B------:R-:W-:-:S07]  /*56e0*/  IMAD R164, R9, R154, RZ ;  /* 0x0000009a09a47224 */ /* 0x000fce00078e02ff */
.L_x_231:
[----:B------:R-:W-:Y:S05]  /*56f0*/  BSYNC B1 ;  /* 0x0000000000017941 */ /* 0x000fea0003800000 */
.L_x_230:
[----:B0-----:R-:W-:Y:S01]  /*5700*/  @!P5 IMAD R9, R60, R153, R164 ;  /* 0x000000993c09d224 */ /* 0x001fe200078e02a4 */
[----:B------:R-:W-:Y:S04]  /*5710*/  BSSY B1, `(.L_x_232) ;  /* 0x0000006000017945 */ /* 0x000fe80003800000 */
[----:B------:R0:W-:Y:S01]  /*5720*/  @!P5 STG.E.U8 desc[UR36][R6.64+0x48], R9 ;  /* 0x000048090600d986 */ /* 0x0001e2000c101124 */
[----:B------:R-:W-:Y:S05]  /*5730*/  @P1 BRA `(.L_x_233) ;  /* 0x00000000000c1947 */ /* 0x000fea0003800000 */
[----:B--2---:R-:W0:Y:S02]  /*5740*/  LDG.E.U8 R155, desc[UR36][R4.64+0x49] ;  /* 0x00004924049b7981 */ /* 0x004e24000c1e1100 */
[----:B0-----:R-:W-:-:S05]  /*5750*/  PRMT R9, R155, 0x8880, RZ ;  /* 0x000088809b097816 */ /* 0x001fca00000000ff */
[----:B------:R-:W-:-:S07]  /*5760*/  IMAD R164, R9, R154, RZ ;  /* 0x0000009a09a47224 */ /* 0x000fce00078e02ff */
.L_x_233:
[----:B------:R-:W-:Y:S05]  /*5770*/  BSYNC B1 ;  /* 0x0000000000017941 */ /* 0x000fea0003800000 */
.L_x_232:
        /* <DEDUP_REMOVED lines=11> */
.L_x_235:
[----:B------:R-:W-:Y:S05]  /*5830*/  BSYNC B1 ;  /* 0x0000000000017941 */ /* 0x000fea0003800000 */
.L_x_234:
[----:B0-----:R-:W-:Y:S01]  /*5840*/  @!P4 IMAD R9, R62, R153, R164 ;  /* 0x000000993e09c224 */ /* 0x001fe200078e02a4 */
[----:B------:R-:W-:Y:S04]  /*5850*/  BSSY B1, `(.L_x_236) ;  /* 0x0000006000017945 */ /* 0x000fe80003800000 */
[----:B------:R0:W-:Y:S01]  /*5860*/  @!P4 STG.E.U8 desc[UR36][R10.64+0x48], R9 ;  /* 0x000048090a00c986 */ /* 0x0001e2000c101124 */
[----:B------:R-:W-:Y:S05]  /*5870*/  @P3 BRA `(.L_x_237) ;  /* 0x00000000000c3947 */ /* 0x000fea0003800000 */
[----:B--2---:R-:W0:Y:S02]  /*5880*/  LDG.E.U8 R155, desc[UR36][R12.64+0x49] ;  /* 0x000049240c9b7981 */ /* 0x004e24000c1e1100 */
[----:B0-----:R-:W-:-:S05]  /*5890*/  PRMT R9, R155, 0x8880, RZ ;  /* 0x000088809b097816 */ /* 0x001fca00000000ff */
[----:B------:R-:W-:-:S07]  /*58a0*/  IMAD R164, R9, R154, RZ ;  /* 0x0000009a09a47224 */ /* 0x000fce00078e02ff */
.L_x_237:
[----:B------:R-:W-:Y:S05]  /*58b0*/  BSYNC B1 ;  /* 0x0000000000017941 */ /* 0x000fea0003800000 */
.L_x_236:
[----:B------:R-:W-:Y:S01]  /*58c0*/  @!P3 IMAD R63, R63, R153, R164 ;  /* 0x000000993f3fb224 */ /* 0x000fe200078e02a4 */
[----:B------:R-:W-:Y:S04]  /*58d0*/  BSSY B1, `(.L_x_238) ;  /* 0x0000006000017945 */ /* 0x000fe80003800000 */
[----:B------:R0:W-:Y:S01]  /*58e0*/  @!P3 STG.E.U8 desc[UR36][R10.64+0x49], R63 ;  /* 0x0000493f0a00b986 */ /* 0x0001e2000c101124 */
[----:B------:R-:W-:Y:S05]  /*58f0*/  @P5 BRA `(.L_x_239) ;  /* 0x00000000000c5947 */ /* 0x000fea0003800000 */
[----:B--2---:R-:W0:Y:S02]  /*5900*/  LDG.E.U8 R155, desc[UR36][R4.64+0x50] ;  /* 0x00005024049b7981 */ /* 0x004e24000c1e1100 */
[----:B0-----:R-:W-:-:S05]  /*5910*/  PRMT R9, R155, 0x8880, RZ ;  /* 0x000088809b097816 */ /* 0x001fca00000000ff */
[----:B------:R-:W-:-:S07]  /*5920*/  IMAD R164, R9, R154, RZ ;  /* 0x0000009a09a47224 */ /* 0x000fce00078e02ff */
.L_x_239:
[----:B------:R-:W-:Y:S05]  /*5930*/  BSYNC B1 ;  /* 0x0000000000017941 */ /* 0x000fea0003800000 */
.L_x_238:
[----:B0-----:R-:W-:Y:S01]  /*5940*/  @!P5 IMAD R9, R64, R153, R164 ;  /* 0x000000994009d224 */ /* 0x001fe200078e02a4 */
[----:B------:R-:W-:Y:S04]  /*5950*/  BSSY B1, `(.L_x_240) ;  /* 0x0000006000017945 */ /* 0x000fe80003800000 */
[----:B------:R0:W-:Y:S01]  /*5960*/  @!P5 STG.E.U8 desc[UR36][R6.64+0x50], R9 ;  /* 0x000050090600d986 */ /* 0x0001e2000c101124 */
[----:B------:R-:W-:Y:S05]  /*5970*/  @P1 BRA `(.L_x_241) ;  /* 0x00000000000c1947 */ /* 0x000fea0003800000 */
[----:B--2---:R-:W0:Y:S02]  /*5980*/  LDG.E.U8 R155, desc[UR36][R4.64+0x51] ;  /* 0x00005124049b7981 */ /* 0x004e24000c1e1100 */
[----:B0-----:R-:W-:-:S05]  /*5990*/  PRMT R9, R155, 0x8880, RZ ;  /* 0x000088809b097816 */ /* 0x001fca00000000ff */
[----:B------:R-:W-:-:S07]  /*59a0*/  IMAD R164, R9, R154, RZ ;  /* 0x0000009a09a47224 */ /* 0x000fce00078e02ff */
.L_x_241:
[----:B------:R-:W-:Y:S05]  /*59b0*/  BSYNC B1 ;  /* 0x0000000000017941 */ /* 0x000fea0003800000 */
.L_x_240:
        /* <DEDUP_REMOVED lines=11> */
.L_x_243:
[----:B------:R-:W-:Y:S05]  /*5a70*/  BSYNC B1 ;  /* 0x0000000000017941 */ /* 0x000fea0003800000 */
.L_x_242:
[----:B0-----:R-:W-:Y:S01]  /*5a80*/  @!P4 IMAD R9, R66, R153, R164 ;  /* 0x000000994209c224 */ /* 0x001fe200078e02a4 */
[----:B------:R-:W-:Y:S04]  /*5a90*/  BSSY B1, `(.L_x_244) ;  /* 0x0000006000017945 */ /* 0x000fe80003800000 */
[----:B------:R0:W-:Y:S01]  /*5aa0*/  @!P4 STG.E.U8 desc[UR36][R10.64+0x50], R9 ;  /* 0x000050090a00c986 */ /* 0x0001e2000c101124 */
[----:B------:R-:W-:Y:S05]  /*5ab0*/  @P3 BRA `(.L_x_245) ;  /* 0x00000000000c3947 */ /* 0x000fea0003800000 */
[----:B--2---:R-:W0:Y:S02]  /*5ac0*/  LDG.E.U8 R155, desc[UR36][R12.64+0x51] ;  /* 0x000051240c9b7981 */ /* 0x004e24000c1e1100 */
[----:B0-----:R-:W-:-:S05]  /*5ad0*/  PRMT R9, R155, 0x8880, RZ ;  /* 0x000088809b097816 */ /* 0x001fca00000000ff */
[----:B------:R-:W-:-:S07]  /*5ae0*/  IMAD R164, R9, R154, RZ ;  /* 0x0000009a09a47224 */ /* 0x000fce00078e02ff */
.L_x_245:
[----:B------:R-:W-:Y:S05]  /*5af0*/  BSYNC B1 ;  /* 0x0000000000017941 */ /* 0x000fea0003800000 */
.L_x_244:
[----:B------:R-:W-:Y:S01]  /*5b00*/  @!P3 IMAD R67, R67, R153, R164 ;  /* 0x000000994343b224 */ /* 0x000fe200078e02a4 */
[----:B------:R-:W-:Y:S04]  /*5b10*/  BSSY B1, `(.L_x_246) ;  /* 0x0000006000017945 */ /* 0x000fe80003800000 */
[----:B------:R0:W-:Y:S01]  /*5b20*/  @!P3 STG.E.U8 desc[UR36][R10.64+0x51], R67 ;  /* 0x000051430a00b986 */ /* 0x0001e2000c101124 */
[----:B------:R-:W-:Y:S05]  /*5b30*/  @P5 BRA `(.L_x_247) ;  /* 0x00000000000c5947 */ /* 0x000fea0003800000 */
[----:B--2---:R-:W0:Y:S02]  /*5b40*/  LDG.E.U8 R155, desc[UR36][R4.64+0x58] ;  /* 0x00005824049b7981 */ /* 0x004e24000c1e1100 */
[----:B0-----:R-:W-:-:S05]  /*5b50*/  PRMT R9, R155, 0x8880, RZ ;  /* 0x000088809b097816 */ /* 0x001fca00000000ff */
[----:B------:R-:W-:-:S07]  /*5b60*/  IMAD R164, R9, R154, RZ ;  /* 0x0000009a09a47224 */ /* 0x000fce00078e02ff */
.L_x_247:
[----:B------:R-:W-:Y:S05]  /*5b70*/  BSYNC B1 ;  /* 0x0000000000017941 */ /* 0x000fea0003800000 */
.L_x_246:
[----:B0-----:R-:W-:Y:S01]  /*5b80*/  @!P5 IMAD R9, R68, R153, R164 ;  /* 0x000000994409d224 */ /* 0x001fe200078e02a4 */
[----:B------:R-:W-:Y:S04]  /*5b90*/  BSSY B1, `(.L_x_248) ;  /* 0x0000006000017945 */ /* 0x000fe80003800000 */
[----:B------:R0:W-:Y:S01]  /*5ba0*/  @!P5 STG.E.U8 desc[UR36][R6.64+0x58], R9 ;  /* 0x000058090600d986 */ /* 0x0001e2000c101124 */
[----:B------:R-:W-:Y:S05]  /*5bb0*/  @P1 BRA `(.L_x_249) ;  /* 0x00000000000c1947 */ /* 0x000fea0003800000 */
[----:B--2---:R-:W0:Y:S02]  /*5bc0*/  LDG.E.U8 R155, desc[UR36][R4.64+0x59] ;  /* 0x00005924049b7981 */ /* 0x004e24000c1e1100 */
[----:B0-----:R-:W-:-:S05]  /*5bd0*/  PRMT R9, R155, 0x8880, RZ ;  /* 0x000088809b097816 */ /* 0x001fca00000000ff */
[----:B------:R-:W-:-:S07]  /*5be0*/  IMAD R164, R9, R154, RZ ;  /* 0x0000009a09a47224 */ /* 0x000fce00078e02ff */
.L_x_249:
[----:B------:R-:W-:Y:S05]  /*5bf0*/  BSYNC B1 ;  /* 0x0000000000017941 */ /* 0x000fea0003800000 */
.L_x_248:
        /* <DEDUP_REMOVED lines=11> */
.L_x_251:
[----:B------:R-:W-:Y:S05]  /*5cb0*/  BSYNC B1 ;  /* 0x0000000000017941 */ /* 0x000fea0003800000 */
.L_x_250:
[----:B0-----:R-:W-:Y:S01]  /*5cc0*/  @!P4 IMAD R9, R70, R153, R164 ;  /* 0x000000994609c224 */ /* 0x001fe200078e02a4 */
[----:B------:R-:W-:Y:S04]  /*5cd0*/  BSSY B1, `(.L_x_252) ;  /* 0x0000006000017945 */ /* 0x000fe80003800000 */
[----:B------:R0:W-:Y:S01]  /*5ce0*/  @!P4 STG.E.U8 desc[UR36][R10.64+0x58], R9 ;  /* 0x000058090a00c986 */ /* 0x0001e2000c101124 */
[----:B------:R-:W-:Y:S05]  /*5cf0*/  @P3 BRA `(.L_x_253) ;  /* 0x00000000000c3947 */ /* 0x000fea0003800000 */
[----:B--2---:R-:W0:Y:S02]  /*5d00*/  LDG.E.U8 R155, desc[UR36][R12.64+0x59] ;  /* 0x000059240c9b7981 */ /* 0x004e24000c1e1100 */
[----:B0-----:R-:W-:-:S05]  /*5d10*/  PRMT R9, R155, 0x8880, RZ ;  /* 0x000088809b097816 */ /* 0x001fca00000000ff */
[----:B------:R-:W-:-:S07]  /*5d20*/  IMAD R164, R9, R154, RZ ;  /* 0x0000009a09a47224 */ /* 0x000fce00078e02ff */
.L_x_253:
[----:B------:R-:W-:Y:S05]  /*5d30*/  BSYNC B1 ;  /* 0x0000000000017941 */ /* 0x000fea0003800000 */
.L_x_252:
[----:B------:R-:W-:Y:S01]  /*5d40*/  @!P3 IMAD R71, R71, R153, R164 ;  /* 0x000000994747b224 */ /* 0x000fe200078e02a4 */
[----:B------:R-:W-:Y:S04]  /*5d50*/  BSSY B1, `(.L_x_254) ;  /* 0x0000006000017945 */ /* 0x000fe80003800000 */
[----:B------:R0:W-:Y:S01]  /*5d60*/  @!P3 STG.E.U8 desc[UR36][R10.64+0x59], R71 ;  /* 0x000059470a00b986 */ /* 0x0001e2000c101124 */
[----:B------:R-:W-:Y:S05]  /*5d70*/  @P5 BRA `(.L_x_255) ;  /* 0x00000000000c5947 */ /* 0x000fea0003800000 */
[----:B--2---:R-:W0:Y:S02]  /*5d80*/  LDG.E.U8 R155, desc[UR36][R4.64+0x60] ;  /* 0x00006024049b7981 */ /* 0x004e24000c1e1100 */
[----:B0-----:R-:W-:-:S05]  /*5d90*/  PRMT R9, R155, 0x8880, RZ ;  /* 0x000088809b097816 */ /* 0x001fca00000000ff */
[----:B------:R-:W-:-:S07]  /*5da0*/  IMAD R164, R9, R154, RZ ;  /* 0x0000009a09a47224 */ /* 0x000fce00078e02ff */
.L_x_255:
[----:B------:R-:W-:Y:S05]  /*5db0*/  BSYNC B1 ;  /* 0x0000000000017941 */ /* 0x000fea0003800000 */
.L_x_254:
[----:B0-----:R-:W-:Y:S01]  /*5dc0*/  @!P5 IMAD R9, R72, R153, R164 ;  /* 0x000000994809d224 */ /* 0x001fe200078e02a4 */
[----:B------:R-:W-:Y:S04]  /*5dd0*/  BSSY B1, `(.L_x_256) ;  /* 0x0000006000017945 */ /* 0x000fe80003800000 */
[----:B------:R0:W-:Y:S01]  /*5de0*/  @!P5 STG.E.U8 desc[UR36][R6.64+0x60], R9 ;  /* 0x000060090600d986 */ /* 0x0001e2000c101124 */
[----:B------:R-:W-:Y:S05]  /*5df0*/  @P1 BRA `(.L_x_257) ;  /* 0x00000000000c1947 */ /* 0x000fea0003800000 */
[----:B--2---:R-:W0:Y:S02]  /*5e00*/  LDG.E.U8 R155, desc[UR36][R4.64+0x61] ;  /* 0x00006124049b7981 */ /* 0x004e24000c1e1100 */
[----:B0-----:R-:W-:-:S05]  /*5e10*/  PRMT R9, R155, 0x8880, RZ ;  /* 0x000088809b097816 */ /* 0x001fca00000000ff */
[----:B------:R-:W-:-:S07]  /*5e20*/  IMAD R164, R9, R154, RZ ;  /* 0x0000009a09a47224 */ /* 0x000fce00078e02ff */
.L_x_257:
[----:B------:R-:W-:Y:S05]  /*5e30*/  BSYNC B1 ;  /* 0x0000000000017941 */ /* 0x000fea0003800000 */
.L_x_256:
        /* <DEDUP_REMOVED lines=11> */
.L_x_259:
[----:B------:R-:W-:Y:S05]  /*5ef0*/  BSYNC B1 ;  /* 0x0000000000017941 */ /* 0x000fea0003800000 */
.L_x_258:
[----:B0-----:R-:W-:Y:S01]  /*5f00*/  @!P4 IMAD R9, R74, R153, R164 ;  /* 0x000000994a09c224 */ /* 0x001fe200078e02a4 */
[----:B------:R-:W-:Y:S04]  /*5f10*/  BSSY B1, `(.L_x_260) ;  /* 0x0000006000017945 */ /* 0x000fe80003800000 */
[----:B------:R0:W-:Y:S01]  /*5f20*/  @!P4 STG.E.U8 desc[UR36][R10.64+0x60], R9 ;  /* 0x000060090a00c986 */ /* 0x0001e2000c101124 */
[----:B------:R-:W-:Y:S05]  /*5f30*/  @P3 BRA `(.L_x_261) ;  /* 0x00000000000c3947 */ /* 0x000fea0003800000 */
[----:B--2---:R-:W0:Y:S02]  /*5f40*/  LDG.E.U8 R155, desc[UR36][R12.64+0x61] ;  /* 0x000061240c9b7981 */ /* 0x004e24000c1e1100 */
[----:B0-----:R-:W-:-:S05]  /*5f50*/  PRMT R9, R155, 0x8880, RZ ;  /* 0x000088809b097816 */ /* 0x001fca00000000ff */
[----:B------:R-:W-:-:S07]  /*5f60*/  IMAD R164, R9, R154, RZ ;  /* 0x0000009a09a47224 */ /* 0x000fce00078e02ff */
.L_x_261:
[----:B------:R-:W-:Y:S05]  /*5f70*/  BSYNC B1 ;  /* 0x0000000000017941 */ /* 0x000fea0003800000 */
.L_x_260:
[----:B------:R-:W-:Y:S01]  /*5f80*/  @!P3 IMAD R75, R75, R153, R164 ;  /* 0x000000994b4bb224 */ /* 0x000fe200078e02a4 */
[----:B------:R-:W-:Y:S04]  /*5f90*/  BSSY B1, `(.L_x_262) ;  /* 0x0000006000017945 */ /* 0x000fe80003800000 */
[----:B------:R0:W-:Y:S01]  /*5fa0*/  @!P3 STG.E.U8 desc[UR36][R10.64+0x61], R75 ;  /* 0x0000614b0a00b986 */ /* 0x0001e2000c101124 */
[----:B------:R-:W-:Y:S05]  /*5fb0*/  @P5 BRA `(.L_x_263) ;  /* 0x00000000000c5947 */ /* 0x000fea0003800000 */
[----:B--2---:R-:W0:Y:S02]  /*5fc0*/  LDG.E.U8 R155, desc[UR36][R4.64+0x68] ;  /* 0x00006824049b7981 */ /* 0x004e24000c1e1100 */
[----:B0-----:R-:W-:-:S05]  /*5fd0*/  PRMT R9, R155, 0x8880, RZ ;  /* 0x000088809b097816 */ /* 0x001fca00000000ff */
[----:B------:R-:W-:-:S07]  /*5fe0*/  IMAD R164, R9, R154, RZ ;  /* 0x0000009a09a47224 */ /* 0x000fce00078e02ff */
.L_x_263:
[----:B------:R-:W-:Y:S05]  /*5ff0*/  BSYNC B1 ;  /* 0x0000000000017941 */ /* 0x000fea0003800000 */
.L_x_262:
[----:B0-----:R-:W-:Y:S01]  /*6000*/  @!P5 IMAD R9, R76, R153, R164 ;  /* 0x000000994c09d224 */ /* 0x001fe200078e02a4 */
[----:B------:R-:W-:Y:S04]  /*6010*/  BSSY B1, `(.L_x_264) ;  /* 0x0000006000017945 */ /* 0x000fe80003800000 */
[----:B------:R0:W-:Y:S01]  /*6020*/  @!P5 STG.E.U8 desc[UR36][R6.64+0x68], R9 ;  /* 0x000068090600d986 */ /* 0x0001e2000c101124 */
[----:B------:R-:W-:Y:S05]  /*6030*/  @P1 BRA `(.L_x_265) ;  /* 0x00000000000c1947 */ /* 0x000fea0003800000 */
[----:B--2---:R-:W0:Y:S02]  /*6040*/  LDG.E.U8 R155, desc[UR36][R4.64+0x69] ;  /* 0x00006924049b7981 */ /* 0x004e24000c1e1100 */
[----:B0-----:R-:W-:-:S05]  /*6050*/  PRMT R9, R155, 0x8880, RZ ;  /* 0x000088809b097816 */ /* 0x001fca00000000ff */
[----:B------:R-:W-:-:S07]  /*6060*/  IMAD R164, R9, R154, RZ ;  /* 0x0000009a09a47224 */ /* 0x000fce00078e02ff */
.L_x_265:
[----:B------:R-:W-:Y:S05]  /*6070*/  BSYNC B1 ;  /* 0x0000000000017941 */ /* 0x000fea0003800000 */
.L_x_264:
        /* <DEDUP_REMOVED lines=11> */
.L_x_267:
[----:B------:R-:W-:Y:S05]  /*6130*/  BSYNC B1 ;  /* 0x0000000000017941 */ /* 0x000fea0003800000 */
.L_x_266:
[----:B0-----:R-:W-:Y:S01]  /*6140*/  @!P4 IMAD R9, R78, R153, R164 ;  /* 0x000000994e09c224 */ /* 0x001fe200078e02a4 */
[----:B------:R-:W-:Y:S04]  /*6150*/  BSSY B1, `(.L_x_268) ;  /* 0x0000006000017945 */ /* 0x000fe80003800000 */
[----:B------:R0:W-:Y:S01]  /*6160*/  @!P4 STG.E.U8 desc[UR36][R10.64+0x68], R9 ;  /* 0x000068090a00c986 */ /* 0x0001e2000c101124 */
[----:B------:R-:W-:Y:S05]  /*6170*/  @P3 BRA `(.L_x_269) ;  /* 0x00000000000c3947 */ /* 0x000fea0003800000 */
[----:B--2---:R-:W0:Y:S02]  /*6180*/  LDG.E.U8 R155, desc[UR36][R12.64+0x69] ;  /* 0x000069240c9b7981 */ /* 0x004e24000c1e1100 */
[----:B0-----:R-:W-:-:S05]  /*6190*/  PRMT R9, R155, 0x8880, RZ ;  /* 0x000088809b097816 */ /* 0x001fca00000000ff */
[----:B------:R-:W-:-:S07]  /*61a0*/  IMAD R164, R9, R154, RZ ;  /* 0x0000009a09a47224 */ /* 0x000fce00078e02ff */
.L_x_269:
[----:B------:R-:W-:Y:S05]  /*61b0*/  BSYNC B1 ;  /* 0x0000000000017941 */ /* 0x000fea0003800000 */
.L_x_268:
[----:B------:R-:W-:Y:S01]  /*61c0*/  @!P3 IMAD R79, R79, R153, R164 ;  /* 0x000000994f4fb224 */ /* 0x000fe200078e02a4 */
[----:B------:R-:W-:Y:S04]  /*61d0*/  BSSY B1, `(.L_x_270) ;  /* 0x0000006000017945 */ /* 0x000fe80003800000 */
[----:B------:R0:W-:Y:S01]  /*61e0*/  @!P3 STG.E.U8 desc[UR36][R10.64+0x69], R79 ;  /* 0x0000694f0a00b986 */ /* 0x0001e2000c101124 */
[----:B------:R-:W-:Y:S05]  /*61f0*/  @P5 BRA `(.L_x_271) ;  /* 0x00000000000c5947 */ /* 0x000fea0003800000 */
[----:B--2---:R-:W0:Y:S02]  /*6200*/  LDG.E.U8 R155, desc[UR36][R4.64+0x70] ;  /* 0x00007024049b7981 */ /* 0x004e24000c1e1100 */
[----:B0-----:R-:W-:-:S05]  /*6210*/  PRMT R9, R155, 0x8880, RZ ;  /* 0x000088809b097816 */ /* 0x001fca00000000ff */
[----:B------:R-:W-:-:S07]  /*6220*/  IMAD R164, R9, R154, RZ ;  /* 0x0000009a09a47224 */ /* 0x000fce00078e02ff */
.L_x_271:
[----:B------:R-:W-:Y:S05]  /*6230*/  BSYNC B1 ;  /* 0x0000000000017941 */ /* 0x000fea0003800000 */
.L_x_270:
[----:B0-----:R-:W-:Y:S01]  /*6240*/  @!P5 IMAD R9, R80, R153, R164 ;  /* 0x000000995009d224 */ /* 0x001fe200078e02a4 */
[----:B------:R-:W-:Y:S04]  /*6250*/  BSSY B1, `(.L_x_272) ;  /* 0x0000006000017945 */ /* 0x000fe80003800000 */
[----:B------:R0:W-:Y:S01]  /*6260*/  @!P5 STG.E.U8 desc[UR36][R6.64+0x70], R9 ;  /* 0x000070090600d986 */ /* 0x0001e2000c101124 */
[----:B------:R-:W-:Y:S05]  /*6270*/  @P1 BRA `(.L_x_273) ;  /* 0x00000000000c1947 */ /* 0x000fea0003800000 */
[----:B--2---:R-:W0:Y:S02]  /*6280*/  LDG.E.U8 R155, desc[UR36][R4.64+0x71] ;  /* 0x00007124049b7981 */ /* 0x004e24000c1e1100 */
[----:B0-----:R-:W-:-:S05]  /*6290*/  PRMT R9, R155, 0x8880, RZ ;  /* 0x000088809b097816 */ /* 0x001fca00000000ff */
[----:B------:R-:W-:-:S07]  /*62a0*/  IMAD R164, R9, R154, RZ ;  /* 0x0000009a09a47224 */ /* 0x000fce00078e02ff */
.L_x_273:
[----:B------:R-:W-:Y:S05]  /*62b0*/  BSYNC B1 ;  /* 0x0000000000017941 */ /* 0x000fea0003800000 */
.L_x_272:
[----:B------:R-:W-:Y:S01]  /*62c0*/  ISETP.LT.OR P4, PT, R3, 0x71, !P0 ;  /* 0x000000710300780c */ /* 0x000fe20004781670 */
[----:B------:R-:W-:Y:S01]  /*62d0*/  @!P1 IMAD R81, R81, R153, R164 ;  /* 0x0000009951519224 */ /* 0x000fe200078e02a4 */
[----:B------:R-:W-:Y:S01]  /*62e0*/  BSSY B1, `(.L_x_274) ;  /* 0x000000a000017945 */ /* 0x000fe20003800000 */
[C---:B------:R-:W-:Y:S02]  /*62f0*/  ISETP.LT.OR P3, PT, R3.reuse, 0x72, !P0 ;  /* 0x000000720300780c */ /* 0x040fe40004761670 */
        /* <DEDUP_REMOVED lines=8> */
.L_x_275:
[----:B------:R-:W-:Y:S05]  /*6380*/  BSYNC B1 ;  /* 0x0000000000017941 */ /* 0x000fea0003800000 */
.L_x_274:
[----:B0-----:R-:W-:Y:S01]  /*6390*/  @!P4 IMAD R9, R82, R153, R164 ;  /* 0x000000995209c224 */ /* 0x001fe200078e02a4 */
[----:B------:R-:W-:Y:S04]  /*63a0*/  BSSY B1, `(.L_x_276) ;  /* 0x0000006000017945 */ /* 0x000fe80003800000 */
[----:B------:R0:W-:Y:S01]  /*63b0*/  @!P4 STG.E.U8 desc[UR36][R10.64+0x70], R9 ;  /* 0x000070090a00c986 */ /* 0x0001e2000c101124 */
[----:B------:R-:W-:Y:S05]  /*63c0*/  @P3 BRA `(.L_x_277) ;  /* 0x00000000000c3947 */ /* 0x000fea0003800000 */
[----:B--2---:R-:W0:Y:S02]  /*63d0*/  LDG.E.U8 R155, desc[UR36][R12.64+0x71] ;  /* 0x000071240c9b7981 */ /* 0x004e24000c1e1100 */
[----:B0-----:R-:W-:-:S05]  /*63e0*/  PRMT R9, R155, 0x8880, RZ ;  /* 0x000088809b097816 */ /* 0x001fca00000000ff */
[----:B------:R-:W-:-:S07]  /*63f0*/  IMAD R164, R9, R154, RZ ;  /* 0x0000009a09a47224 */ /* 0x000fce00078e02ff */
.L_x_277:
[----:B------:R-:W-:Y:S05]  /*6400*/  BSYNC B1 ;  /* 0x0000000000017941 */ /* 0x000fea0003800000 */
.L_x_276:
[----:B------:R-:W-:Y:S01]  /*6410*/  @!P3 IMAD R83, R83, R153, R164 ;  /* 0x000000995353b224 */ /* 0x000fe200078e02a4 */
[----:B------:R-:W-:Y:S04]  /*6420*/  BSSY B1, `(.L_x_278) ;  /* 0x0000006000017945 */ /* 0x000fe80003800000 */
[----:B------:R0:W-:Y:S01]  /*6430*/  @!P3 STG.E.U8 desc[UR36][R10.64+0x71], R83 ;  /* 0x000071530a00b986 */ /* 0x0001e2000c101124 */
[----:B------:R-:W-:Y:S05]  /*6440*/  @P1 BRA `(.L_x_279) ;  /* 0x00000000000c1947 */ /* 0x000fea0003800000 */
[----:B--2---:R-:W0:Y:S02]  /*6450*/  LDG.E.U8 R155, desc[UR36][R4.64+0x78] ;  /* 0x00007824049b7981 */ /* 0x004e24000c1e1100 */
[----:B0-----:R-:W-:-:S05]  /*6460*/  PRMT R9, R155, 0x8880, RZ ;  /* 0x000088809b097816 */ /* 0x001fca00000000ff */
[----:B------:R-:W-:-:S07]  /*6470*/  IMAD R164, R9, R154, RZ ;  /* 0x0000009a09a47224 */ /* 0x000fce00078e02ff */
.L_x_279:
[----:B------:R-:W-:Y:S05]  /*6480*/  BSYNC B1 ;  /* 0x0000000000017941 */ /* 0x000fea0003800000 */
.L_x_278:
[----:B0-----:R-:W-:Y:S01]  /*6490*/  @!P1 IMAD R9, R84, R153, R164 ;  /* 0x0000009954099224 */ /* 0x001fe200078e02a4 */
[----:B------:R-:W-:Y:S04]  /*64a0*/  BSSY B1, `(.L_x_280) ;  /* 0x0000006000017945 */ /* 0x000fe80003800000 */
[----:B------:R0:W-:Y:S01]  /*64b0*/  @!P1 STG.E.U8 desc[UR36][R6.64+0x78], R9 ;  /* 0x0000780906009986 */ /* 0x0001e2000c101124 */
[----:B------:R-:W-:Y:S05]  /*64c0*/  @P2 BRA `(.L_x_281) ;  /* 0x00000000000c2947 */ /* 0x000fea0003800000 */
[----:B--2---:R-:W0:Y:S02]  /*64d0*/  LDG.E.U8 R155, desc[UR36][R4.64+0x79] ;  /* 0x00007924049b7981 */ /* 0x004e24000c1e1100 */
[----:B0-----:R-:W-:-:S05]  /*64e0*/  PRMT R9, R155, 0x8880, RZ ;  /* 0x000088809b097816 */ /* 0x001fca00000000ff */
[----:B------:R-:W-:-:S07]  /*64f0*/  IMAD R164, R9, R154, RZ ;  /* 0x0000009a09a47224 */ /* 0x000fce00078e02ff */
.L_x_281:
[----:B------:R-:W-:Y:S05]  /*6500*/  BSYNC B1 ;  /* 0x0000000000017941 */ /* 0x000fea0003800000 */
.L_x_280:
[----:B------:R-:W-:Y:S01]  /*6510*/  @!P2 IMAD R85, R85, R153, R164 ;  /* 0x000000995555a224 */ /* 0x000fe200078e02a4 */
[----:B------:R-:W-:Y:S04]  /*6520*/  BSSY B1, `(.L_x_282) ;  /* 0x0000006000017945 */ /* 0x000fe80003800000 */
[----:B------:R0:W-:Y:S01]  /*6530*/  @!P2 STG.E.U8 desc[UR36][R6.64+0x79], R85 ;  /* 0x000079550600a986 */ /* 0x0001e2000c101124 */
[----:B------:R-:W-:Y:S05]  /*6540*/  @P5 BRA `(.L_x_283) ;  /* 0x00000000000c5947 */ /* 0x000fea0003800000 */
[----:B--2---:R-:W2:Y:S02]  /*6550*/  LDG.E.U8 R155, desc[UR36][R12.64+0x78] ;  /* 0x000078240c9b7981 */ /* 0x004ea4000c1e1100 */
[----:B--2---:R-:W-:-:S05]  /*6560*/  PRMT R5, R155, 0x8880, RZ ;  /* 0x000088809b057816 */ /* 0x004fca00000000ff */
[----:B------:R-:W-:-:S07]  /*6570*/  IMAD R164, R5, R154, RZ ;  /* 0x0000009a05a47224 */ /* 0x000fce00078e02ff */
.L_x_283:
[----:B------:R-:W-:Y:S05]  /*6580*/  BSYNC B1 ;  /* 0x0000000000017941 */ /* 0x000fea0003800000 */
.L_x_282:
[----:B------:R-:W-:Y:S01]  /*6590*/  @!P5 IMAD R5, R86, R153, R164 ;  /* 0x000000995605d224 */ /* 0x000fe200078e02a4 */
[----:B------:R-:W-:Y:S01]  /*65a0*/  ISETP.LT.OR P0, PT, R3, 0x7a, !P0 ;  /* 0x0000007a0300780c */ /* 0x000fe20004701670 */
[----:B------:R-:W-:Y:S03]  /*65b0*/  BSSY B1, `(.L_x_284) ;  /* 0x0000006000017945 */ /* 0x000fe60003800000 */
[----:B------:R0:W-:Y:S09]  /*65c0*/  @!P5 STG.E.U8 desc[UR36][R10.64+0x78], R5 ;  /* 0x000078050a00d986 */ /* 0x0001f2000c101124 */
[----:B------:R-:W-:Y:S05]  /*65d0*/  @P0 BRA `(.L_x_285) ;  /* 0x00000000000c0947 */ /* 0x000fea0003800000 */
[----:B--2---:R-:W2:Y:S02]  /*65e0*/  LDG.E.U8 R155, desc[UR36][R12.64+0x79] ;  /* 0x000079240c9b7981 */ /* 0x004ea4000c1e1100 */
[----:B--2---:R-:W-:-:S05]  /*65f0*/  PRMT R3, R155, 0x8880, RZ ;  /* 0x000088809b037816 */ /* 0x004fca00000000ff */
[----:B------:R-:W-:-:S07]  /*6600*/  IMAD R164, R3, R154, RZ ;  /* 0x0000009a03a47224 */ /* 0x000fce00078e02ff */
.L_x_285:
[----:B------:R-:W-:Y:S05]  /*6610*/  BSYNC B1 ;  /* 0x0000000000017941 */ /* 0x000fea0003800000 */
.L_x_284:
[----:B------:R-:W-:Y:S01]  /*6620*/  IMAD R87, R87, R153, R164 ;  /* 0x0000009957577224 */ /* 0x000fe200078e02a4 */
[----:B------:R-:W-:Y:S06]  /*6630*/  @P0 BRA `(.L_x_286) ;  /* 0x0000001800180947 */ /* 0x000fec0003800000 */
[----:B------:R0:W-:Y:S01]  /*6640*/  STG.E.U8 desc[UR36][R10.64+0x79], R87 ;  /* 0x000079570a007986 */ /* 0x0001e2000c101124 */
[----:B------:R-:W-:Y:S05]  /*6650*/  BRA `(.L_x_286) ;  /* 0x0000001800107947 */ /* 0x000fea0003800000 */
.L_x_29:
[C---:B------:R-:W-:Y:S02]  /*6660*/  ISETP.GE.AND P2, PT, R0.reuse, 0x1, PT ;  /* 0x000000010000780c */ /* 0x040fe40003f46270 */
[----:B------:R-:W-:Y:S02]  /*6670*/  ISETP.GE.AND P0, PT, R0, 0x9, PT ;  /* 0x000000090000780c */ /* 0x000fe40003f06270 */
[C---:B------:R-:W-:Y:S02]  /*6680*/  ISETP.LT.OR P3, PT, R3.reuse, 0x1, !P2 ;  /* 0x000000010300780c */ /* 0x040fe40005761670 */
[C---:B------:R-:W-:Y:S02]  /*6690*/  ISETP.LT.OR P5, PT, R3.reuse, 0x2, !P2 ;  /* 0x000000020300780c */ /* 0x040fe400057a1670 */
[C---:B------:R-:W-:Y:S02]  /*66a0*/  ISETP.LT.OR P1, PT, R3.reuse, 0x1, !P0 ;  /* 0x000000010300780c */ /* 0x040fe40004721670 */
[----:B------:R-:W-:-:S07]  /*66b0*/  ISETP.LT.OR P4, PT, R3, 0x2, !P0 ;  /* 0x000000020300780c */ /* 0x000fce0004781670 */
[-C--:B------:R-:W-:Y:S02]  /*66c0*/  @!P3 IMAD R5, R88, R153.reuse, RZ ;  /* 0x000000995805b224 */ /* 0x080fe400078e02ff */
[-C--:B------:R-:W-:Y:S02]  /*66d0*/  @!P5 IMAD R89, R89, R153.reuse, RZ ;  /* 0x000000995959d224 */ /* 0x080fe400078e02ff */
[-C--:B------:R-:W-:Y:S01]  /*66e0*/  @!P1 IMAD R13, R90, R153.reuse, RZ ;  /* 0x000000995a0d9224 */ /* 0x080fe200078e02ff */
[----:B------:R0:W-:Y:S01]  /*66f0*/  @!P3 STG.E.U8 desc[UR36][R158.64], R5 ;  /* 0x000000059e00b986 */ /* 0x0001e2000c101124 */
[----:B------:R-:W-:Y:S01]  /*6700*/  ISETP.LT.OR P3, PT, R3, 0x9, !P2 ;  /* 0x000000090300780c */ /* 0x000fe20005761670 */
[----:B------:R-:W-:Y:S02]  /*6710*/  @!P4 IMAD R91, R91, R153, RZ ;  /* 0x000000995b5bc224 */ /* 0x000fe400078e02ff */
[----:B------:R-:W-:Y:S01]  /*6720*/  @!P5 STG.E.U8 desc[UR36][R158.64+0x1], R89 ;  /* 0x000001599e00d986 */ /* 0x000fe2000c101124 */
[----:B------:R-:W-:-:S03]  /*6730*/  ISETP.LT.OR P5, PT, R3, 0xa, !P2 ;  /* 0x0000000a0300780c */ /* 0x000fc600057a1670 */
[----:B------:R1:W-:Y:S01]  /*6740*/  @!P1 STG.E.U8 desc[UR36][R8.64], R13 ;  /* 0x0000000d08009986 */ /* 0x0003e2000c101124 */
[----:B------:R-:W-:-:S03]  /*6750*/  ISETP.LT.OR P1, PT, R3, 0x9, !P0 ;  /* 0x000000090300780c */ /* 0x000fc60004721670 */
[----:B------:R-:W-:Y:S01]  /*6760*/  @!P4 STG.E.U8 desc[UR36][R8.64+0x1], R91 ;  /* 0x0000015b0800c986 */ /* 0x000fe2000c101124 */
[----:B------:R-:W-:Y:S01]  /*6770*/  ISETP.LT.OR P4, PT, R3, 0xa, !P0 ;  /* 0x0000000a0300780c */ /* 0x000fe20004781670 */
[----:B------:R-:W-:-:S04]  /*6780*/  @!P3 IMAD R15, R92, R153, RZ ;  /* 0x000000995c0fb224 */ /* 0x000fc800078e02ff */
[-C--:B------:R-:W-:Y:S01]  /*6790*/  @!P5 IMAD R93, R93, R153.reuse, RZ ;  /* 0x000000995d5dd224 */ /* 0x080fe200078e02ff */
[----:B------:R3:W-:Y:S01]  /*67a0*/  @!P3 STG.E.U8 desc[UR36][R158.64+0x8], R15 ;  /* 0x0000080f9e00b986 */ /* 0x0007e2000c101124 */
[C---:B------:R-:W-:Y:S02]  /*67b0*/  ISETP.LT.OR P3, PT, R3.reuse, 0x11, !P2 ;  /* 0x000000110300780c */ /* 0x040fe40005761670 */
[-C--:B0-----:R-:W-:Y:S01]  /*67c0*/  @!P1 IMAD R5, R94, R153.reuse, RZ ;  /* 0x000000995e059224 */ /* 0x081fe200078e02ff */
[----:B------:R-:W-:Y:S01]  /*67d0*/  @!P5 STG.E.U8 desc[UR36][R158.64+0x9], R93 ;  /* 0x0000095d9e00d986 */ /* 0x000fe2000c101124 */
[----:B------:R-:W-:Y:S02]  /*67e0*/  ISETP.LT.OR P5, PT, R3, 0x12, !P2 ;  /* 0x000000120300780c */ /* 0x000fe400057a1670 */
[----:B------:R-:W-:Y:S01]  /*67f0*/  @!P4 IMAD R95, R95, R153, RZ ;  /* 0x000000995f5fc224 */ /* 0x000fe200078e02ff */
[----:B------:R0:W-:Y:S01]  /*6800*/  @!P1 STG.E.U8 desc[UR36][R8.64+0x8], R5 ;  /* 0x0000080508009986 */ /* 0x0001e2000c101124 */
[----:B------:R-:W-:-:S03]  /*6810*/  ISETP.LT.OR P1, PT, R3, 0x11, !P0 ;  /* 0x000000110300780c */ /* 0x000fc60004721670 */
[----:B------:R-:W-:Y:S01]  /*6820*/  @!P4 STG.E.U8 desc[UR36][R8.64+0x9], R95 ;  /* 0x0000095f0800c986 */ /* 0x000fe2000c101124 */
[----:B------:R-:W-:Y:S01]  /*6830*/  ISETP.LT.OR P4, PT, R3, 0x12, !P0 ;  /* 0x000000120300780c */ /* 0x000fe20004781670 */
[----:B-1----:R-:W-:-:S04]  /*6840*/  @!P3 IMAD R13, R96, R153, RZ ;  /* 0x00000099600db224 */ /* 0x002fc800078e02ff */
[-C--:B------:R-:W-:Y:S01]  /*6850*/  @!P5 IMAD R97, R97, R153.reuse, RZ ;  /* 0x000000996161d224 */ /* 0x080fe200078e02ff */
[----:B------:R1:W-:Y:S01]  /*6860*/  @!P3 STG.E.U8 desc[UR36][R158.64+0x10], R13 ;  /* 0x0000100d9e00b986 */ /* 0x0003e2000c101124 */
[C---:B------:R-:W-:Y:S02]  /*6870*/  ISETP.LT.OR P3, PT, R3.reuse, 0x19, !P2 ;  /* 0x000000190300780c */ /* 0x040fe40005761670 */
[-C--:B---3--:R-:W-:Y:S01]  /*6880*/  @!P1 IMAD R15, R98, R153.reuse, RZ ;  /* 0x00000099620f9224 */ /* 0x088fe200078e02ff */
[----:B------:R-:W-:Y:S01]  /*6890*/  @!P5 STG.E.U8 desc[UR36][R158.64+0x11], R97 ;  /* 0x000011619e00d986 */ /* 0x000fe2000c101124 */
[----:B------:R-:W-:Y:S02]  /*68a0*/  ISETP.LT.OR P5, PT, R3, 0x1a, !P2 ;  /* 0x0000001a0300780c */ /* 0x000fe400057a1670 */
[----:B------:R-:W-:Y:S01]  /*68b0*/  @!P4 IMAD R99, R99, R153, RZ ;  /* 0x000000996363c224 */ /* 0x000fe200078e02ff */
[----:B------:R3:W-:Y:S01]  /*68c0*/  @!P1 STG.E.U8 desc[UR36][R8.64+0x10], R15 ;  /* 0x0000100f08009986 */ /* 0x0007e2000c101124 */
[----:B------:R-:W-:-:S03]  /*68d0*/  ISETP.LT.OR P1, PT, R3, 0x19, !P0 ;  /* 0x000000190300780c */ /* 0x000fc60004721670 */
[----:B------:R-:W-:Y:S01]  /*68e0*/  @!P4 STG.E.U8 desc[UR36][R8.64+0x11], R99 ;  /* 0x000011630800c986 */ /* 0x000fe2000c101124 */
[----:B------:R-:W-:Y:S01]  /*68f0*/  ISETP.LT.OR P4, PT, R3, 0x1a, !P0 ;  /* 0x0000001a0300780c */ /* 0x000fe20004781670 */
[----:B0-----:R-:W-:-:S04]  /*6900*/  @!P3 IMAD R5, R100, R153, RZ ;  /* 0x000000996405b224 */ /* 0x001fc800078e02ff */
[-C--:B------:R-:W-:Y:S01]  /*6910*/  @!P5 IMAD R101, R101, R153.reuse, RZ ;  /* 0x000000996565d224 */ /* 0x080fe200078e02ff */
[----:B------:R0:W-:Y:S01]  /*6920*/  @!P3 STG.E.U8 desc[UR36][R158.64+0x18], R5 ;  /* 0x000018059e00b986 */ /* 0x0001e2000c101124 */
[C---:B------:R-:W-:Y:S02]  /*6930*/  ISETP.LT.OR P3, PT, R3.reuse, 0x21, !P2 ;  /* 0x000000210300780c */ /* 0x040fe40005761670 */
[-C--:B-1----:R-:W-:Y:S01]  /*6940*/  @!P1 IMAD R13, R102, R153.reuse, RZ ;  /* 0x00000099660d9224 */ /* 0x082fe200078e02ff */
[----:B------:R-:W-:Y:S01]  /*6950*/  @!P5 STG.E.U8 desc[UR36][R158.64+0x19], R101 ;  /* 0x000019659e00d986 */ /* 0x000fe2000c101124 */
[----:B------:R-:W-:Y:S02]  /*6960*/  ISETP.LT.OR P5, PT, R3, 0x22, !P2 ;  /* 0x000000220300780c */ /* 0x000fe400057a1670 */
[----:B------:R-:W-:Y:S01]  /*6970*/  @!P4 IMAD R103, R103, R153, RZ ;  /* 0x000000996767c224 */ /* 0x000fe200078e02ff */
[----:B------:R1:W-:Y:S01]  /*6980*/  @!P1 STG.E.U8 desc[UR36][R8.64+0x18], R13 ;  /* 0x0000180d08009986 */ /* 0x0003e2000c101124 */
[----:B------:R-:W-:-:S03]  /*6990*/  ISETP.LT.OR P1, PT, R3, 0x21, !P0 ;  /* 0x000000210300780c */ /* 0x000fc60004721670 */
[----:B------:R-:W-:Y:S01]  /*69a0*/  @!P4 STG.E.U8 desc[UR36][R8.64+0x19], R103 ;  /* 0x000019670800c986 */ /* 0x000fe2000c101124 */
[----:B------:R-:W-:Y:S01]  /*69b0*/  ISETP.LT.OR P4, PT, R3, 0x22, !P0 ;  /* 0x000000220300780c */ /* 0x000fe20004781670 */
[----:B---3--:R-:W-:-:S04]  /*69c0*/  @!P3 IMAD R15, R104, R153, RZ ;  /* 0x00000099680fb224 */ /* 0x008fc800078e02ff */
        /* <DEDUP_REMOVED lines=128> */
[----:B------:R-:W-:-:S02]  /*71d0*/  ISETP.GE.AND P1, PT, R0, 0x81, PT ;  /* 0x000000810000780c */ /* 0x000fc40003f26270 */
[C---:B------:R-:W-:Y:S01]  /*71e0*/  ISETP.LT.OR P5, PT, R3.reuse, 0x79, !P0 ;  /* 0x000000790300780c */ /* 0x040fe200047a1670 */
[----:B------:R-:W-:Y:S01]  /*71f0*/  @!P4 STG.E.U8 desc[UR36][R8.64+0x71], R147 ;  /* 0x000071930800c986 */ /* 0x000fe2000c101124 */
[C---:B------:R-:W-:Y:S01]  /*7200*/  ISETP.LT.OR P0, PT, R3.reuse, 0x7a, !P0 ;  /* 0x0000007a0300780c */ /* 0x040fe20004701670 */
[----:B0-----:R-:W-:Y:S01]  /*7210*/  @!P3 IMAD R5, R148, R153, RZ ;  /* 0x000000999405b224 */ /* 0x001fe200078e02ff */
[----:B------:R-:W-:-:S03]  /*7220*/  ISETP.LT.OR P4, PT, R3, 0x1, !P1 ;  /* 0x000000010300780c */ /* 0x000fc60004f81670 */
[----:B------:R-:W-:Y:S01]  /*7230*/  @!P2 IMAD R149, R149, R153, RZ ;  /* 0x000000999595a224 */ /* 0x000fe200078e02ff */
[----:B------:R0:W-:Y:S01]  /*7240*/  @!P3 STG.E.U8 desc[UR36][R158.64+0x78], R5 ;  /* 0x000078059e00b986 */ /* 0x0001e2000c101124 */
[----:B------:R-:W-:-:S03]  /*7250*/  ISETP.LT.OR P3, PT, R3, 0x2, !P1 ;  /* 0x000000020300780c */ /* 0x000fc60004f61670 */
[----:B------:R-:W-:Y:S01]  /*7260*/  @!P2 STG.E.U8 desc[UR36][R158.64+0x79], R149 ;  /* 0x000079959e00a986 */ /* 0x000fe2000c101124 */
[-C--:B-1----:R-:W-:Y:S01]  /*7270*/  @!P5 IMAD R13, R150, R153.reuse, RZ ;  /* 0x00000099960dd224 */ /* 0x082fe200078e02ff */
[----:B------:R-:W-:Y:S01]  /*7280*/  ISETP.GE.AND P2, PT, R0, 0x89, PT ;  /* 0x000000890000780c */ /* 0x000fe20003f46270 */
[-C--:B------:R-:W-:Y:S02]  /*7290*/  @!P0 IMAD R151, R151, R153.reuse, RZ ;  /* 0x0000009997978224 */ /* 0x080fe400078e02ff */
[----:B---3--:R-:W-:Y:S01]  /*72a0*/  @!P4 IMAD R15, R24, R153, RZ ;  /* 0x00000099180fc224 */ /* 0x008fe200078e02ff */
[----:B------:R1:W-:Y:S01]  /*72b0*/  @!P5 STG.E.U8 desc[UR36][R8.64+0x78], R13 ;  /* 0x0000780d0800d986 */ /* 0x0003e2000c101124 */
[----:B------:R-:W-:-:S03]  /*72c0*/  ISETP.LT.OR P5, PT, R3, 0x1, !P2 ;  /* 0x000000010300780c */ /* 0x000fc600057a1670 */
[----:B------:R-:W-:Y:S01]  /*72d0*/  @!P3 IMAD R25, R25, R153, RZ ;  /* 0x000000991919b224 */ /* 0x000fe200078e02ff */
[----:B------:R-:W-:Y:S01]  /*72e0*/  @!P0 STG.E.U8 desc[UR36][R8.64+0x79], R151 ;  /* 0x0000799708008986 */ /* 0x000fe2000c101124 */
[----:B------:R-:W-:-:S03]  /*72f0*/  ISETP.LT.OR P0, PT, R3, 0x2, !P2 ;  /* 0x000000020300780c */ /* 0x000fc60005701670 */
[----:B------:R-:W-:Y:S01]  /*7300*/  @!P4 STG.E.U8 desc[UR36][R6.64], R15 ;  /* 0x0000000f0600c986 */ /* 0x000fe2000c101124 */
        /* <DEDUP_REMOVED lines=19> */
[-C--:B------:R-:W-:Y:S01]  /*7440*/  @!P4 IMAD R9, R32, R153.reuse, RZ ;  /* 0x000000992009c224 */ /* 0x080fe200078e02ff */
        /* <DEDUP_REMOVED lines=127> */
[----:B-1----:R-:W-:-:S04]  /*7c40*/  @!P5 IMAD R13, R74, R153, RZ ;  /* 0x000000994a0dd224 */ /* 0x002fc800078e02ff */
        /* <DEDUP_REMOVED lines=12> */
[----:B------:R-:W-:-:S04]  /*7d10*/  @!P0 IMAD R9, R78, R153, RZ ;  /* 0x000000994e098224 */ /* 0x000fc800078e02ff */
[-C--:B------:R-:W-:Y:S01]  /*7d20*/  @!P4 IMAD R79, R79, R153.reuse, RZ ;  /* 0x000000994f4fc224 */ /* 0x080fe200078e02ff */
[----:B------:R1:W-:Y:S01]  /*7d30*/  @!P0 STG.E.U8 desc[UR36][R10.64+0x68], R9 ;  /* 0x000068090a008986 */ /* 0x0003e2000c101124 */
[----:B------:R-:W-:Y:S02]  /*7d40*/  ISETP.LT.OR P0, PT, R3, 0x71, !P2 ;  /* 0x000000710300780c */ /* 0x000fe40005701670 */
[----:B------:R-:W-:Y:S01]  /*7d50*/  @!P3 IMAD R81, R81, R153, RZ ;  /* 0x000000995151b224 */ /* 0x000fe200078e02ff */
[----:B------:R3:W-:Y:S01]  /*7d60*/  @!P4 STG.E.U8 desc[UR36][R10.64+0x69], R79 ;  /* 0x0000694f0a00c986 */ /* 0x0007e2000c101124 */
[----:B------:R-:W-:-:S03]  /*7d70*/  ISETP.LT.OR P4, PT, R3, 0x72, !P2 ;  /* 0x000000720300780c */ /* 0x000fc60005781670 */
[----:B------:R3:W-:Y:S01]  /*7d80*/  @!P3 STG.E.U8 desc[UR36][R6.64+0x71], R81 ;  /* 0x000071510600b986 */ /* 0x0007e2000c101124 */
[C---:B------:R-:W-:Y:S02]  /*7d90*/  ISETP.LT.OR P3, PT, R3.reuse, 0x79, !P1 ;  /* 0x000000790300780c */ /* 0x040fe40004f61670 */
[C---:B------:R-:W-:Y:S01]  /*7da0*/  ISETP.LT.OR P1, PT, R3.reuse, 0x7a, !P1 ;  /* 0x0000007a0300780c */ /* 0x040fe20004f21670 */
[----:B------:R3:W-:Y:S01]  /*7db0*/  @!P5 STG.E.U8 desc[UR36][R6.64+0x70], R13 ;  /* 0x0000700d0600d986 */ /* 0x0007e2000c101124 */
[C---:B------:R-:W-:Y:S02]  /*7dc0*/  ISETP.LT.OR P5, PT, R3.reuse, 0x79, !P2 ;  /* 0x000000790300780c */ /* 0x040fe400057a1670 */
[----:B------:R-:W-:Y:S01]  /*7dd0*/  ISETP.LT.OR P2, PT, R3, 0x7a, !P2 ;  /* 0x0000007a0300780c */ /* 0x000fe20005741670 */
[-C--:B------:R-:W-:Y:S02]  /*7de0*/  @!P0 IMAD R3, R82, R153.reuse, RZ ;  /* 0x0000009952038224 */ /* 0x080fe400078e02ff */
[----:B------:R-:W-:-:S03]  /*7df0*/  @!P4 IMAD R83, R83, R153, RZ ;  /* 0x000000995353c224 */ /* 0x000fc600078e02ff */
[----:B------:R3:W-:Y:S01]  /*7e00*/  @!P0 STG.E.U8 desc[UR36][R10.64+0x70], R3 ;  /* 0x000070030a008986 */ /* 0x0007e2000c101124 */
[-C--:B0-----:R-:W-:Y:S02]  /*7e10*/  @!P3 IMAD R5, R84, R153.reuse, RZ ;  /* 0x000000995405b224 */ /* 0x081fe400078e02ff */
[-C--:B------:R-:W-:Y:S01]  /*7e20*/  @!P1 IMAD R85, R85, R153.reuse, RZ ;  /* 0x0000009955559224 */ /* 0x080fe200078e02ff */
[----:B------:R3:W-:Y:S01]  /*7e30*/  @!P4 STG.E.U8 desc[UR36][R10.64+0x71], R83 ;  /* 0x000071530a00c986 */ /* 0x0007e2000c101124 */
[-C--:B-1----:R-:W-:Y:S02]  /*7e40*/  @!P5 IMAD R9, R86, R153.reuse, RZ ;  /* 0x000000995609d224 */ /* 0x082fe400078e02ff */
[----:B------:R-:W-:Y:S01]  /*7e50*/  @!P2 IMAD R87, R87, R153, RZ ;  /* 0x000000995757a224 */ /* 0x000fe200078e02ff */
[----:B------:R3:W-:Y:S04]  /*7e60*/  @!P3 STG.E.U8 desc[UR36][R6.64+0x78], R5 ;  /* 0x000078050600b986 */ /* 0x0007e8000c101124 */
[----:B------:R3:W-:Y:S04]  /*7e70*/  @!P1 STG.E.U8 desc[UR36][R6.64+0x79], R85 ;  /* 0x0000795506009986 */ /* 0x0007e8000c101124 */
[----:B------:R3:W-:Y:S04]  /*7e80*/  @!P5 STG.E.U8 desc[UR36][R10.64+0x78], R9 ;  /* 0x000078090a00d986 */ /* 0x0007e8000c101124 */
[----:B------:R3:W-:Y:S02]  /*7e90*/  @!P2 STG.E.U8 desc[UR36][R10.64+0x79], R87 ;  /* 0x000079570a00a986 */ /* 0x0007e4000c101124 */
.L_x_286:
[----:B------:R-:W-:Y:S05]  /*7ea0*/  BSYNC B0 ;  /* 0x0000000000007941 */ /* 0x000fea0003800000 */
.L_x_28:
[----:B------:R-:W-:Y:S01]  /*7eb0*/  ULDC UR4, c[0x0][0xc] ;  /* 0x0000030000047ab9 */ /* 0x000fe20000000800 */
[----:B------:R-:W-:Y:S01]  /*7ec0*/  ULDC UR5, c[0x0][0x10] ;  /* 0x0000040000057ab9 */ /* 0x000fe20000000800 */
[----:B---3--:R-:W3:Y:S01]  /*7ed0*/  LDC R3, c[0x0][0x14] ;  /* 0x00000500ff037b82 */ /* 0x008ee20000000800 */
[----:B------:R-:W-:Y:S01]  /*7ee0*/  UIMAD.WIDE.U32 UR4, UR4, UR5, URZ ;  /* 0x00000005040472a5 */ /* 0x000fe2000f8e003f */
[----:B------:R-:W-:Y:S01]  /*7ef0*/  PRMT R0, RZ, 0x7610, R0 ;  /* 0x00007610ff007816 */ /* 0x000fe20000000000 */
[----:B------:R-:W-:Y:S02]  /*7f00*/  IMAD.MOV.U32 R23, RZ, RZ, -0x1 ;  /* 0xffffffffff177424 */ /* 0x000fe400078e00ff */
[----:B------:R-:W-:Y:S02]  /*7f10*/  IMAD.MOV.U32 R22, RZ, RZ, -0x1 ;  /* 0xffffffffff167424 */ /* 0x000fe400078e00ff */
[----:B---3--:R-:W-:-:S04]  /*7f20*/  IMAD.WIDE.U32 R16, R3, UR4, R16 ;  /* 0x0000000403107c25 */ /* 0x008fc8000f8e0010 */
[----:B------:R-:W-:Y:S01]  /*7f30*/  IMAD R3, R3, UR5, RZ ;  /* 0x0000000503037c24 */ /* 0x000fe2000f8e02ff */
[----:B------:R-:W-:Y:S02]  /*7f40*/  ULDC.64 UR4, c[0x0][0x650] ;  /* 0x0001940000047ab9 */ /* 0x000fe40000000a00 */
[----:B------:R-:W-:Y:S01]  /*7f50*/  ISETP.GE.U32.AND P0, PT, R16, UR4, PT ;  /* 0x0000000410007c0c */ /* 0x000fe2000bf06070 */
[----:B------:R-:W-:-:S05]  /*7f60*/  IMAD.IADD R17, R17, 0x1, R3 ;  /* 0x0000000111117824 */ /* 0x000fca00078e0203 */
[----:B------:R-:W-:-:S13]  /*7f70*/  ISETP.GE.U32.AND.EX P0, PT, R17, UR5, PT, P0 ;  /* 0x0000000511007c0c */ /* 0x000fda000bf06100 */
[----:B------:R-:W-:Y:S05]  /*7f80*/  @P0 BRA `(.L_x_287) ;  /* 0x0000000400640947 */ /* 0x000fea0003800000 */
[----:B------:R-:W3:Y:S01]  /*7f90*/  S2R R12, SR_CTAID.X ;  /* 0x00000000000c7919 */ /* 0x000ee20000002500 */
[----:B0-----:R-:W0:Y:S01]  /*7fa0*/  LDC.64 R10, c[0x0][0x628] ;  /* 0x00018a00ff0a7b82 */ /* 0x001e220000000a00 */
[----:B------:R-:W-:Y:S01]  /*7fb0*/  ULDC UR4, c[0x0][0x150] ;  /* 0x0000540000047ab9 */ /* 0x000fe20000000800 */
[----:B------:R-:W-:Y:S01]  /*7fc0*/  IMAD.MOV.U32 R8, RZ, RZ, R16 ;  /* 0x000000ffff087224 */ /* 0x000fe200078e0010 */
[----:B------:R-:W0:Y:S01]  /*7fd0*/  S2R R23, SR_CTAID.Y ;  /* 0x0000000000177919 */ /* 0x000e220000002600 */
[----:B------:R-:W-:-:S04]  /*7fe0*/  IMAD.MOV.U32 R9, RZ, RZ, R17 ;  /* 0x000000ffff097224 */ /* 0x000fc800078e0011 */
[----:B------:R-:W1:Y:S08]  /*7ff0*/  LDC R21, c[0x0][0x144] ;  /* 0x00005100ff157b82 */ /* 0x000e700000000800 */
[----:B------:R-:W1:Y:S08]  /*8000*/  LDC R0, c[0x0][0x630] ;  /* 0x00018c00ff007b82 */ /* 0x000e700000000800 */
[----:B------:R-:W1:Y:S01]  /*8010*/  LDC.64 R14, c[0x0][0x620] ;  /* 0x00018800ff0e7b82 */ /* 0x000e620000000a00 */
[----:B0-----:R-:W-:-:S04]  /*8020*/  ISETP.NE.U32.AND P0, PT, R10, RZ, PT ;  /* 0x000000ff0a00720c */ /* 0x001fc80003f05070 */
[----:B------:R-:W-:Y:S02]  /*8030*/  ISETP.NE.AND.EX P0, PT, R11, RZ, PT, P0 ;  /* 0x000000ff0b00720c */ /* 0x000fe40003f05300 */
[----:B---3--:R-:W-:-:S05]  /*8040*/  I2FP.F32.U32 R3, R12 ;  /* 0x0000000c00037245 */ /* 0x008fca0000201000 */
[----:B------:R-:W-:-:S04]  /*8050*/  FMUL R3, R3, UR4 ;  /* 0x0000000403037c20 */ /* 0x000fc80008400000 */
[----:B------:R0:W3:Y:S02]  /*8060*/  F2I.U32.TRUNC.NTZ R20, R3 ;  /* 0x0000000300147305 */ /* 0x0000e4000020f000 */
[----:B------:R-:W-:Y:S05]  /*8070*/  @!P0 BRA `(.L_x_288) ;  /* 0x0000000000288947 */ /* 0x000fea0003800000 */
[----:B0-----:R-:W0:Y:S02]  /*8080*/  LDC R3, c[0x0][0x634] ;  /* 0x00018d00ff037b82 */ /* 0x001e240000000800 */
[----:B0-----:R-:W-:-:S05]  /*8090*/  IADD3 R3, P0, R16, R3, RZ ;  /* 0x0000000310037210 */ /* 0x001fca0007f1e0ff */
[----:B------:R-:W-:-:S04]  /*80a0*/  IMAD.X R13, RZ, RZ, R17, P0 ;  /* 0x000000ffff0d7224 */ /* 0x000fc800000e0611 */
[----:B------:R-:W-:-:S04]  /*80b0*/  IMAD.WIDE.U32 R4, R13, R10, RZ ;  /* 0x0000000a0d047225 */ /* 0x000fc800078e00ff */
[----:B-1----:R-:W-:-:S04]  /*80c0*/  IMAD.WIDE.U32 R6, P0, R3, R11, R4 ;  /* 0x0000000b03067225 */ /* 0x002fc80007800004 */
[----:B------:R-:W-:-:S04]  /*80d0*/  IMAD.WIDE.U32 R4, R3, R10, RZ ;  /* 0x0000000a03047225 */ /* 0x000fc800078e00ff */
[----:B------:R-:W-:Y:S01]  /*80e0*/  IMAD.X R9, RZ, RZ, RZ, P0 ;  /* 0x000000ffff097224 */ /* 0x000fe200000e06ff */
[----:B------:R-:W-:Y:S01]  /*80f0*/  IADD3 RZ, P0, R5, R6, RZ ;  /* 0x0000000605ff7210 */ /* 0x000fe20007f1e0ff */
[----:B------:R-:W-:-:S04]  /*8100*/  IMAD.MOV.U32 R8, RZ, RZ, R7 ;  /* 0x000000ffff087224 */ /* 0x000fc800078e0007 */
[----:B------:R-:W-:-:S08]  /*8110*/  IMAD.WIDE.U32.X R8, R13, R11, R8, P0 ;  /* 0x0000000b0d087225 */ /* 0x000fd000000e0408 */
.L_x_288:
[----:B------:R-:W2:Y:S01]  /*8120*/  LDC.64 R26, c[0x0][0x640] ;  /* 0x00019000ff1a7b82 */ /* 0x000ea20000000a00 */
[-CC-:B-1----:R-:W-:Y:S01]  /*8130*/  SHF.R.U64 R22, R8, R0.reuse, R9.reuse ;  /* 0x0000000008167219 */ /* 0x182fe20000001209 */
[----:B---3--:R-:W-:Y:S01]  /*8140*/  IMAD.MOV R20, RZ, RZ, -R20 ;  /* 0x000000ffff147224 */ /* 0x008fe200078e0a14 */
[----:B------:R-:W-:Y:S01]  /*8150*/  SHF.R.U32.HI R0, RZ, R0, R9 ;  /* 0x00000000ff007219 */ /* 0x000fe20000011609 */
[----:B------:R-:W-:Y:S01]  /*8160*/  ULDC UR4, c[0x0][0x154] ;  /* 0x0000550000047ab9 */ /* 0x000fe20000000800 */
[----:B0-----:R-:W-:Y:S01]  /*8170*/  IADD3 R3, P0, RZ, -R22, RZ ;  /* 0x80000016ff037210 */ /* 0x001fe20007f1e0ff */
[----:B------:R-:W-:Y:S02]  /*8180*/  IMAD R21, R21, R20, R12 ;  /* 0x0000001415157224 */ /* 0x000fe400078e020c */
[----:B------:R-:W0:Y:S01]  /*8190*/  LDC R6, c[0x0][0x618] ;  /* 0x00018600ff067b82 */ /* 0x000e220000000800 */
[----:B------:R-:W-:Y:S02]  /*81a0*/  IMAD.MOV.U32 R7, RZ, RZ, 0x1 ;  /* 0x00000001ff077424 */ /* 0x000fe400078e00ff */
[----:B------:R-:W-:-:S04]  /*81b0*/  IMAD.X R5, RZ, RZ, ~R0, P0 ;  /* 0x000000ffff057224 */ /* 0x000fc800000e0e00 */
[-C--:B------:R-:W-:Y:S01]  /*81c0*/  IMAD R0, R5, R14.reuse, RZ ;  /* 0x0000000e05007224 */ /* 0x080fe200078e02ff */
[----:B------:R-:W1:Y:S01]  /*81d0*/  LDC R8, c[0x0][0x608] ;  /* 0x00018200ff087b82 */ /* 0x000e620000000800 */
[----:B------:R-:W-:-:S04]  /*81e0*/  IMAD.WIDE.U32 R4, R3, R14, R16 ;  /* 0x0000000e03047225 */ /* 0x000fc800078e0010 */
[----:B------:R-:W-:Y:S01]  /*81f0*/  IMAD R3, R3, R15, R0 ;  /* 0x0000000f03037224 */ /* 0x000fe200078e0200 */
[----:B------:R-:W-:Y:S02]  /*8200*/  I2FP.F32.U32 R0, R23 ;  /* 0x0000001700007245 */ /* 0x000fe40000201000 */
[----:B------:R-:W3:Y:S01]  /*8210*/  LDC R24, c[0x0][0x658] ;  /* 0x00019600ff187b82 */ /* 0x000ee20000000800 */
[----:B------:R-:W-:Y:S01]  /*8220*/  IMAD.IADD R3, R5, 0x1, R3 ;  /* 0x0000000105037824 */ /* 0x000fe200078e0203 */
[----:B--2---:R-:W-:Y:S01]  /*8230*/  ISETP.NE.U32.AND P0, PT, R26, RZ, PT ;  /* 0x000000ff1a00720c */ /* 0x004fe20003f05070 */
[----:B------:R-:W-:Y:S01]  /*8240*/  FMUL R0, R0, UR4 ;  /* 0x0000000400007c20 */ /* 0x000fe20008400000 */
[----:B------:R-:W-:Y:S02]  /*8250*/  IMAD.MOV.U32 R5, RZ, RZ, -0x1 ;  /* 0xffffffffff057424 */ /* 0x000fe400078e00ff */
[----:B------:R-:W-:Y:S01]  /*8260*/  ISETP.NE.AND.EX P0, PT, R27, RZ, PT, P0 ;  /* 0x000000ff1b00720c */ /* 0x000fe20003f05300 */
[----:B------:R2:W2:Y:S01]  /*8270*/  F2I.U32.TRUNC.NTZ R13, R0 ;  /* 0x00000000000d7305 */ /* 0x0004a2000020f000 */
[----:B------:R-:W2:Y:S01]  /*8280*/  LDC R20, c[0x0][0x148] ;  /* 0x00005200ff147b82 */ /* 0x000ea20000000800 */
[----:B0-----:R-:W-:-:S02]  /*8290*/  SHF.R.U64 R12, R4, R6, R3 ;  /* 0x00000006040c7219 */ /* 0x001fc40000001203 */
[----:B------:R-:W-:-:S05]  /*82a0*/  SHF.R.U32.HI R3, RZ, R6, R3 ;  /* 0x00000006ff037219 */ /* 0x000fca0000011603 */
[----:B------:R-:W0:Y:S01]  /*82b0*/  LDC R15, c[0x0][0x600] ;  /* 0x00018000ff0f7b82 */ /* 0x000e220000000800 */
[-CC-:B-1----:R-:W-:Y:S02]  /*82c0*/  SHF.R.U64 R10, R12, R8.reuse, R3.reuse ;  /* 0x000000080c0a7219 */ /* 0x182fe40000001203 */
[----:B------:R-:W-:-:S05]  /*82d0*/  SHF.R.U32.HI R3, RZ, R8, R3 ;  /* 0x00000008ff037219 */ /* 0x000fca0000011603 */
[----:B------:R-:W1:Y:S01]  /*82e0*/  LDC R28, c[0x0][0x648] ;  /* 0x00019200ff1c7b82 */ /* 0x000e620000000800 */
[-C--:B---3--:R-:W-:Y:S02]  /*82f0*/  SHF.L.U32 R4, R5, R24.reuse, RZ ;  /* 0x0000001805047219 */ /* 0x088fe400000006ff */
[--C-:B------:R-:W-:Y:S02]  /*8300*/  SHF.R.U64 R14, R10, R24, R3.reuse ;  /* 0x000000180a0e7219 */ /* 0x100fe40000001203 */
[----:B------:R-:W-:Y:S02]  /*8310*/  LOP3.LUT R25, RZ, R4, RZ, 0x33, !PT ;  /* 0x00000004ff197212 */ /* 0x000fe400078e33ff */
[-C--:B------:R-:W-:Y:S01]  /*8320*/  SHF.R.U32.HI R5, RZ, R24.reuse, R3 ;  /* 0x00000018ff057219 */ /* 0x080fe20000011603 */
[----:B------:R-:W3:Y:S01]  /*8330*/  LDC R29, c[0x0][0x638] ;  /* 0x00018e00ff1d7b82 */ /* 0x000ee20000000800 */
[----:B------:R-:W-:Y:S01]  /*8340*/  SHF.L.U32 R152, R7, R24, RZ ;  /* 0x0000001807987219 */ /* 0x000fe200000006ff */
[----:B------:R-:W-:-:S06]  /*8350*/  IMAD.MOV.U32 R4, RZ, RZ, R14 ;  /* 0x000000ffff047224 */ /* 0x000fcc00078e000e */
[----:B------:R-:W0:Y:S01]  /*8360*/  LDC R30, c[0x0][0x610] ;  /* 0x00018400ff1e7b82 */ /* 0x000e220000000800 */
[----:B------:R-:W-:Y:S05]  /*8370*/  @!P0 BRA `(.L_x_289) ;  /* 0x0000000000288947 */ /* 0x000fea0003800000 */
[----:B------:R-:W4:Y:S02]  /*8380*/  LDC R3, c[0x0][0x64c] ;  /* 0x00019300ff037b82 */ /* 0x000f240000000800 */
[----:B----4-:R-:W-:-:S05]  /*8390*/  IADD3 R3, P0, R14, R3, RZ ;  /* 0x000000030e037210 */ /* 0x010fca0007f1e0ff */
        /* <DEDUP_REMOVED lines=8> */
.L_x_289:
[----:B------:R-:W-:Y:S01]  /*8420*/  ISETP.NE.AND P0, PT, R2, 0x1, PT ;  /* 0x000000010200780c */ /* 0x000fe20003f05270 */
[----:B0-----:R-:W-:Y:S01]  /*8430*/  VIADD R7, R15, 0xffffffff ;  /* 0xffffffff0f077836 */ /* 0x001fe20000000000 */
[----:B-12---:R-:W-:Y:S01]  /*8440*/  SHF.R.U64 R0, R4, R28, R5 ;  /* 0x0000001c04007219 */ /* 0x006fe20000001205 */
[----:B------:R-:W-:Y:S01]  /*8450*/  IMAD.MOV R13, RZ, RZ, -R13 ;  /* 0x000000ffff0d7224 */ /* 0x000fe200078e0a0d */
[----:B------:R-:W-:Y:S01]  /*8460*/  LOP3.LUT R5, R10, R25, RZ, 0xc0, !PT ;  /* 0x000000190a057212 */ /* 0x000fe200078ec0ff */
[----:B------:R-:W-:Y:S02]  /*8470*/  IMAD.MOV.U32 R4, RZ, RZ, 0x1 ;  /* 0x00000001ff047424 */ /* 0x000fe400078e00ff */
[----:B------:R-:W-:Y:S02]  /*8480*/  IMAD.MOV R3, RZ, RZ, -R0 ;  /* 0x000000ffff037224 */ /* 0x000fe400078e0a00 */
[----:B------:R-:W-:Y:S01]  /*8490*/  IMAD R152, R152, R0, R5 ;  /* 0x0000000098987224 */ /* 0x000fe200078e0205 */
[----:B------:R-:W-:Y:S01]  /*84a0*/  LOP3.LUT R5, R12, R7, RZ, 0xc0, !PT ;  /* 0x000000070c057212 */ /* 0x000fe200078ec0ff */
[----:B---3--:R-:W-:-:S02]  /*84b0*/  IMAD R0, R3, R29, R14 ;  /* 0x0000001d03007224 */ /* 0x008fc400078e020e */
[----:B------:R-:W-:Y:S02]  /*84c0*/  @P0 IMAD R21, R20, R13, R23 ;  /* 0x0000000d14150224 */ /* 0x000fe400078e0217 */
[----:B------:R-:W-:Y:S01]  /*84d0*/  IMAD R3, R0, R15, R5 ;  /* 0x0000000f00037224 */ /* 0x000fe200078e0205 */
[----:B------:R-:W-:Y:S01]  /*84e0*/  PRMT R0, R4, 0x7610, R0 ;  /* 0x0000761004007816 */ /* 0x000fe20000000000 */
[----:B------:R-:W-:-:S05]  /*84f0*/  IMAD R152, R152, R30, R21 ;  /* 0x0000001e98987224 */ /* 0x000fca00078e0215 */
[----:B------:R-:W-:Y:S02]  /*8500*/  SEL R23, R3, R152, !P0 ;  /* 0x0000009803177207 */ /* 0x000fe40004000000 */
[----:B------:R-:W-:-:S07]  /*8510*/  SEL R152, R152, R3, !P0 ;  /* 0x0000000398987207 */ /* 0x000fce0004000000 */
.L_x_287:
[----:B------:R-:W-:-:S13]  /*8520*/  LOP3.LUT P0, RZ, R0, 0xff, RZ, 0xc0, !PT ;  /* 0x000000ff00ff7812 */ /* 0x000fda000780c0ff */
[----:B------:R-:W-:Y:S05]  /*8530*/  @P0 BRA `(.L_x_290) ;  /* 0xffffff88006c0947 */ /* 0x000fea000383ffff */
[----:B------:R-:W-:Y:S05]  /*8540*/  EXIT ;  /* 0x000000000000794d */ /* 0x000fea0003800000 */
.L_x_3:
[----:B0-----:R-:W-:Y:S01]  /*8550*/  ULDC.64 UR4, c[0x0][0x650] ;  /* 0x0001940000047ab9 */ /* 0x001fe20000000a00 */
        /* <DEDUP_REMOVED lines=25> */
.L_x_292:
[--C-:B------:R-:W-:Y:S01]  /*86f0*/  SHF.R.U64 R12, R10, R14, R11.reuse ;  /* 0x0000000e0a0c7219 */ /* 0x100fe2000000120b */
[----:B------:R-:W0:Y:S01]  /*8700*/  LDC R22, c[0x0][0x618] ;  /* 0x00018600ff167b82 */ /* 0x000e220000000800 */
[----:B------:R-:W-:Y:S01]  /*8710*/  I2FP.F32.U32 R6, R4 ;  /* 0x0000000400067245 */ /* 0x000fe20000201000 */
[----:B------:R-:W-:Y:S01]  /*8720*/  ULDC UR4, c[0x0][0x150] ;  /* 0x0000540000047ab9 */ /* 0x000fe20000000800 */
[----:B------:R-:W-:Y:S02]  /*8730*/  SHF.R.U32.HI R5, RZ, R14, R11 ;  /* 0x0000000eff057219 */ /* 0x000fe4000001160b */
[----:B------:R-:W-:Y:S01]  /*8740*/  IADD3 R9, P0, RZ, -R12, RZ ;  /* 0x8000000cff097210 */ /* 0x000fe20007f1e0ff */
[----:B------:R-:W-:Y:S01]  /*8750*/  FMUL R11, R6, UR4 ;  /* 0x00000004060b7c20 */ /* 0x000fe20008400000 */
[----:B------:R-:W-:Y:S01]  /*8760*/  ULDC UR4, c[0x0][0x154] ;  /* 0x0000550000047ab9 */ /* 0x000fe20000000800 */
[----:B------:R-:W1:Y:S02]  /*8770*/  LDC.64 R24, c[0x0][0x640] ;  /* 0x00019000ff187b82 */ /* 0x000e640000000a00 */
[----:B------:R-:W-:-:S02]  /*8780*/  IMAD.X R5, RZ, RZ, ~R5, P0 ;  /* 0x000000ffff057224 */ /* 0x000fc400000e0e05 */
[----:B------:R-:W2:Y:S01]  /*8790*/  F2I.U32.TRUNC.NTZ R11, R11 ;  /* 0x0000000b000b7305 */ /* 0x000ea2000020f000 */
[----:B------:R-:W-:-:S03]  /*87a0*/  IMAD.WIDE.U32 R6, R9, R20, R16 ;  /* 0x0000001409067225 */ /* 0x000fc600078e0010 */
[----:B------:R-:W3:Y:S01]  /*87b0*/  LDC R13, c[0x0][0x144] ;  /* 0x00005100ff0d7b82 */ /* 0x000ee20000000800 */
[----:B------:R-:W-:-:S04]  /*87c0*/  IMAD R8, R5, R20, RZ ;  /* 0x0000001405087224 */ /* 0x000fc800078e02ff */
[----:B------:R-:W-:Y:S02]  /*87d0*/  IMAD R5, R9, R21, R8 ;  /* 0x0000001509057224 */ /* 0x000fe400078e0208 */
[----:B------:R-:W-:Y:S01]  /*87e0*/  IMAD.MOV.U32 R8, RZ, RZ, -0x1 ;  /* 0xffffffffff087424 */ /* 0x000fe200078e00ff */
[----:B------:R-:W4:Y:S01]  /*87f0*/  LDC R14, c[0x0][0x608] ;  /* 0x00018200ff0e7b82 */ /* 0x000f220000000800 */
[----:B------:R-:W-:Y:S01]  /*8800*/  IMAD.IADD R5, R7, 0x1, R5 ;  /* 0x0000000107057824 */ /* 0x000fe200078e0205 */
[----:B------:R-:W-:-:S04]  /*8810*/  I2FP.F32.U32 R7, R3 ;  /* 0x0000000300077245 */ /* 0x000fc80000201000 */
[-C--:B0-----:R-:W-:Y:S01]  /*8820*/  SHF.R.U64 R10, R6, R22.reuse, R5 ;  /* 0x00000016060a7219 */ /* 0x081fe20000001205 */
[----:B--2---:R-:W-:Y:S01]  /*8830*/  IMAD.MOV R6, RZ, RZ, -R11 ;  /* 0x000000ffff067224 */ /* 0x004fe200078e0a0b */
[----:B------:R-:W0:Y:S01]  /*8840*/  LDC R9, c[0x0][0x658] ;  /* 0x00019600ff097b82 */ /* 0x000e220000000800 */
[----:B-1----:R-:W-:Y:S01]  /*8850*/  ISETP.NE.U32.AND P0, PT, R24, RZ, PT ;  /* 0x000000ff1800720c */ /* 0x002fe20003f05070 */
[----:B------:R-:W-:Y:S01]  /*8860*/  FMUL R7, R7, UR4 ;  /* 0x0000000407077c20 */ /* 0x000fe20008400000 */
[----:B------:R-:W-:Y:S02]  /*8870*/  SHF.R.U32.HI R5, RZ, R22, R5 ;  /* 0x00000016ff057219 */ /* 0x000fe40000011605 */
[----:B------:R-:W-:-:S03]  /*8880*/  ISETP.NE.AND.EX P0, PT, R25, RZ, PT, P0 ;  /* 0x000000ff1900720c */ /* 0x000fc60003f05300 */
[----:B------:R-:W1:Y:S01]  /*8890*/  LDC R20, c[0x0][0x148] ;  /* 0x00005200ff147b82 */ /* 0x000e620000000800 */
[----:B---3--:R-:W-:Y:S02]  /*88a0*/  IMAD R23, R13, R6, R4 ;  /* 0x000000060d177224 */ /* 0x008fe400078e0204 */
[----:B------:R-:W-:-:S05]  /*88b0*/  IMAD.MOV.U32 R6, RZ, RZ, 0x1 ;  /* 0x00000001ff067424 */ /* 0x000fca00078e00ff */
[----:B------:R-:W2:Y:S01]  /*88c0*/  LDC R21, c[0x0][0x600] ;  /* 0x00018000ff157b82 */ /* 0x000ea20000000800 */
[-CC-:B----4-:R-:W-:Y:S02]  /*88d0*/  SHF.R.U64 R13, R10, R14.reuse, R5.reuse ;  /* 0x0000000e0a0d7219 */ /* 0x190fe40000001205 */
[----:B------:R-:W-:Y:S02]  /*88e0*/  SHF.R.U32.HI R4, RZ, R14, R5 ;  /* 0x0000000eff047219 */ /* 0x000fe40000011605 */
[----:B------:R3:W4:Y:S03]  /*88f0*/  F2I.U32.TRUNC.NTZ R14, R7 ;  /* 0x00000007000e7305 */ /* 0x000726000020f000 */
[----:B------:R-:W1:Y:S01]  /*8900*/  LDC R26, c[0x0][0x648] ;  /* 0x00019200ff1a7b82 */ /* 0x000e620000000800 */
[-C--:B0-----:R-:W-:Y:S02]  /*8910*/  SHF.R.U64 R15, R13, R9.reuse, R4 ;  /* 0x000000090d0f7219 */ /* 0x081fe40000001204 */
[----:B------:R-:W-:-:S02]  /*8920*/  SHF.L.U32 R8, R8, R9, RZ ;  /* 0x0000000908087219 */ /* 0x000fc400000006ff */
[-C--:B------:R-:W-:Y:S01]  /*8930*/  SHF.R.U32.HI R5, RZ, R9.reuse, R4 ;  /* 0x00000009ff057219 */ /* 0x080fe20000011604 */
[----:B------:R-:W-:Y:S01]  /*8940*/  IMAD.MOV.U32 R4, RZ, RZ, R15 ;  /* 0x000000ffff047224 */ /* 0x000fe200078e000f */
[----:B------:R-:W-:Y:S01]  /*8950*/  SHF.L.U32 R22, R6, R9, RZ ;  /* 0x0000000906167219 */ /* 0x000fe200000006ff */
[----:B------:R-:W0:Y:S01]  /*8960*/  LDC R27, c[0x0][0x638] ;  /* 0x00018e00ff1b7b82 */ /* 0x000e220000000800 */
[----:B------:R-:W-:-:S07]  /*8970*/  LOP3.LUT R28, RZ, R8, RZ, 0x33, !PT ;  /* 0x00000008ff1c7212 */ /* 0x000fce00078e33ff */
        /* <DEDUP_REMOVED lines=12> */
.L_x_293:
[----:B------:R-:W-:Y:S01]  /*8a40*/  ISETP.NE.AND P0, PT, R2, 0x1, PT ;  /* 0x000000010200780c */ /* 0x000fe20003f05270 */
[----:B--2---:R-:W-:Y:S01]  /*8a50*/  VIADD R7, R21, 0xffffffff ;  /* 0xffffffff15077836 */ /* 0x004fe20000000000 */
[----:B-1----:R-:W-:Y:S01]  /*8a60*/  SHF.R.U64 R5, R4, R26, R5 ;  /* 0x0000001a04057219 */ /* 0x002fe20000001205 */
[----:B------:R-:W-:Y:S01]  /*8a70*/  IMAD.MOV R14, RZ, RZ, -R14 ;  /* 0x000000ffff0e7224 */ /* 0x000fe200078e0a0e */
[----:B------:R-:W-:Y:S01]  /*8a80*/  LOP3.LUT R4, R13, R28, RZ, 0xc0, !PT ;  /* 0x0000001c0d047212 */ /* 0x000fe200078ec0ff */
[----:B------:R-:W-:Y:S01]  /*8a90*/  IMAD.MOV.U32 R8, RZ, RZ, R12 ;  /* 0x000000ffff087224 */ /* 0x000fe200078e000c */
[----:B------:R-:W-:Y:S01]  /*8aa0*/  LOP3.LUT R10, R10, R7, RZ, 0xc0, !PT ;  /* 0x000000070a0a7212 */ /* 0x000fe200078ec0ff */
[----:B------:R-:W-:Y:S02]  /*8ab0*/  IMAD.MOV R6, RZ, RZ, -R5 ;  /* 0x000000ffff067224 */ /* 0x000fe400078e0a05 */
[----:B------:R-:W-:-:S04]  /*8ac0*/  IMAD R4, R22, R5, R4 ;  /* 0x0000000516047224 */ /* 0x000fc800078e0204 */
[----:B------:R-:W-:Y:S02]  /*8ad0*/  @P0 IMAD R23, R20, R14, R3 ;  /* 0x0000000e14170224 */ /* 0x000fe400078e0203 */
[----:B0-----:R-:W-:Y:S02]  /*8ae0*/  IMAD R3, R6, R27, R15 ;  /* 0x0000001b06037224 */ /* 0x001fe400078e020f */
[----:B------:R-:W-:Y:S02]  /*8af0*/  IMAD R7, R4, R29, R23 ;  /* 0x0000001d04077224 */ /* 0x000fe400078e0217 */
[----:B------:R-:W-:Y:S02]  /*8b00*/  IMAD R4, R3, R21, R10 ;  /* 0x0000001503047224 */ /* 0x000fe400078e020a */
[----:B------:R-:W-:-:S03]  /*8b10*/  IMAD.MOV.U32 R6, RZ, RZ, 0x1 ;  /* 0x00000001ff067424 */ /* 0x000fc600078e00ff */
[----:B------:R-:W-:Y:S02]  /*8b20*/  SEL R9, R4, R7, !P0 ;  /* 0x0000000704097207 */ /* 0x000fe40004000000 */
[----:B------:R-:W-:-:S07]  /*8b30*/  SEL R7, R7, R4, !P0 ;  /* 0x0000000407077207 */ /* 0x000fce0004000000 */
.L_x_291:
[----:B------:R-:W-:-:S08]  /*8b40*/  NOP ;  /* 0x0000000000007918 */ /* 0x000fd00000000000 */
[----:B------:R-:W0:-:S00]  /*8b50*/  USETMAXREG.DEALLOC.CTAPOOL 0x28 ;  /* 0x00000028000079c8 */ /* 0x000e0000080e0500 */
[----:B0-----:R-:W-:-:S13]  /*8b60*/  ISETP.NE.AND P0, PT, R0, RZ, PT ;  /* 0x000000ff0000720c */ /* 0x001fda0003f05270 */
[----:B------:R-:W-:Y:S05]  /*8b70*/  @P0 EXIT ;  /* 0x000000000000094d */ /* 0x000fea0003800000 */
[----:B------:R-:W-:Y:S01]  /*8b80*/  LOP3.LUT P0, RZ, R6, 0xff, RZ, 0xc0, !PT ;  /* 0x000000ff06ff7812 */ /* 0x000fe2000780c0ff */
[----:B------:R-:W-:Y:S02]  /*8b90*/  IMAD.MOV.U32 R3, RZ, RZ, 0x1 ;  /* 0x00000001ff037424 */ /* 0x000fe400078e00ff */
[----:B------:R-:W-:-:S10]  /*8ba0*/  IMAD.MOV.U32 R0, RZ, RZ, RZ ;  /* 0x000000ffff007224 */ /* 0x000fd400078e00ff */
[----:B------:R-:W-:Y:S05]  /*8bb0*/  @!P0 BRA `(.L_x_294) ;  /* 0x0000000c00348947 */ /* 0x000fea0003800000 */
[----:B------:R-:W0:Y:S01]  /*8bc0*/  LDC R0, c[0x0][0x28c] ;  /* 0x0000a300ff007b82 */ /* 0x000e220000000800 */
[----:B------:R-:W-:Y:S01]  /*8bd0*/  ULDC UR5, c[0x0][0x600] ;  /* 0x0001800000057ab9 */ /* 0x000fe20000000800 */
[----:B------:R-:W-:Y:S01]  /*8be0*/  ULDC UR4, c[0x0][0xc] ;  /* 0x0000030000047ab9 */ /* 0x000fe20000000800 */
[----:B------:R-:W-:Y:S01]  /*8bf0*/  UIADD3 UR16, UR5, -0x1, URZ ;  /* 0xffffffff05107890 */ /* 0x000fe2000fffe03f */
[C---:B------:R-:W-:Y:S01]  /*8c00*/  LOP3.LUT P2, RZ, R18.reuse, 0x7f, RZ, 0xc0, !PT ;  /* 0x0000007f12ff7812 */ /* 0x040fe2000784c0ff */
[----:B------:R-:W-:Y:S01]  /*8c10*/  ULDC UR6, c[0x0][0x658] ;  /* 0x0001960000067ab9 */ /* 0x000fe20000000800 */
[----:B------:R-:W-:Y:S01]  /*8c20*/  ULDC UR5, c[0x0][0x10] ;  /* 0x0000040000057ab9 */ /* 0x000fe20000000800 */
[----:B------:R-:W-:Y:S01]  /*8c30*/  UMOV UR7, 0xffffffff ;  /* 0xffffffff00077882 */ /* 0x000fe20000000000 */
[----:B------:R-:W-:Y:S01]  /*8c40*/  UMOV UR8, 0x1 ;  /* 0x0000000100087882 */ /* 0x000fe20000000000 */
[----:B------:R-:W-:Y:S01]  /*8c50*/  UIMAD.WIDE.U32 UR4, UR4, UR5, URZ ;  /* 0x00000005040472a5 */ /* 0x000fe2000f8e003f */
[----:B------:R-:W-:Y:S01]  /*8c60*/  LOP3.LUT P0, RZ, R18, 0x1f, RZ, 0xc0, !PT ;  /* 0x0000001f12ff7812 */ /* 0x000fe2000780c0ff */
[----:B------:R-:W-:Y:S01]  /*8c70*/  USHF.L.U32 UR7, UR7, UR6, URZ ;  /* 0x0000000607077299 */ /* 0x000fe2000800063f */
[----:B------:R-:W-:Y:S01]  /*8c80*/  BSSY B0, `(.L_x_294) ;  /* 0x00000c0000007945 */ /* 0x000fe20003800000 */
[----:B------:R-:W-:Y:S01]  /*8c90*/  USHF.L.U32 UR18, UR8, UR6, URZ ;  /* 0x0000000608127299 */ /* 0x000fe2000800063f */
[----:B------:R-:W-:Y:S01]  /*8ca0*/  IMAD.MOV.U32 R11, RZ, RZ, 0x1 ;  /* 0x00000001ff0b7424 */ /* 0x000fe200078e00ff */
[----:B------:R-:W-:Y:S01]  /*8cb0*/  LOP3.LUT R18, R19, 0x2, RZ, 0xfc, !PT ;  /* 0x0000000213127812 */ /* 0x000fe200078efcff */
[----:B------:R-:W-:Y:S01]  /*8cc0*/  ULDC UR6, c[0x0][0x14] ;  /* 0x0000050000067ab9 */ /* 0x000fe20000000800 */
[----:B------:R-:W-:Y:S01]  /*8cd0*/  PLOP3.LUT P0, PT, P0, P2, PT, 0x8a, 0x0 ;  /* 0x000000000000781c */ /* 0x000fe20000705172 */
[----:B------:R-:W-:-:S02]  /*8ce0*/  UIMAD.WIDE.U32 UR20, UR4, UR6, URZ ;  /* 0x00000006041472a5 */ /* 0x000fc4000f8e003f */
[----:B------:R-:W-:Y:S02]  /*8cf0*/  UIMAD UR13, UR5, UR6, URZ ;  /* 0x00000006050d72a4 */ /* 0x000fe4000f8e023f */
[----:B------:R-:W-:Y:S01]  /*8d00*/  ULOP3.LUT UR17, URZ, UR7, URZ, 0x33, !UPT ;  /* 0x000000073f117292 */ /* 0x000fe2000f8e333f */
[----:B0-----:R-:W-:Y:S01]  /*8d10*/  VIADD R0, R0, 0x1f ;  /* 0x0000001f00007836 */ /* 0x001fe20000000000 */
[----:B------:R-:W-:Y:S01]  /*8d20*/  UIADD3 UR13, UR21, UR13, URZ ;  /* 0x0000000d150d7290 */ /* 0x000fe2000fffe03f */
[----:B------:R-:W-:-:S03]  /*8d30*/  ULDC.64 UR22, c[0x0][0x198] ;  /* 0x0000660000167ab9 */ /* 0x000fc60000000a00 */
[----:B------:R-:W-:-:S04]  /*8d40*/  SHF.R.S32.HI R3, RZ, 0x1f, R0 ;  /* 0x0000001fff037819 */ /* 0x000fc80000011400 */
[----:B------:R-:W-:Y:S01]  /*8d50*/  LEA.HI R3, R3, R0, RZ, 0x5 ;  /* 0x0000000003037211 */ /* 0x000fe200078f28ff */
[----:B------:R-:W-:-:S03]  /*8d60*/  IMAD.MOV.U32 R0, RZ, RZ, RZ ;  /* 0x000000ffff007224 */ /* 0x000fc600078e00ff */
[----:B------:R-:W-:Y:S01]  /*8d70*/  SHF.R.S32.HI R13, RZ, 0x5, R3 ;  /* 0x00000005ff0d7819 */ /* 0x000fe20000011403 */
[----:B------:R-:W-:-:S04]  /*8d80*/  IMAD.MOV.U32 R3, RZ, RZ, 0x1 ;  /* 0x00000001ff037424 */ /* 0x000fc800078e00ff */
[----:B------:R-:W-:-:S07]  /*8d90*/  VIADD R10, R13, 0x1 ;  /* 0x000000010d0a7836 */ /* 0x000fce0000000000 */
.L_x_306:
[----:B------:R-:W-:-:S03]  /*8da0*/  UMOV UR4, 0xffffffff ;  /* 0xffffffff00047882 */ /* 0x000fc60000000000 */
[----:B------:R-:W-:Y:S05]  /*8db0*/  BRA.DIV UR4, `(.L_x_295) ;  /* 0x0000000e04547947 */ /* 0x000fea000b800000 */
[----:B------:R-:W-:-:S13]  /*8dc0*/  ELECT P6, URZ, PT ;  /* 0x00000000003f782f */ /* 0x000fda00038c0000 */
.L_x_315:
[----:B------:R-:W0:Y:S01]  /*8dd0*/  LDC R4, c[0x0][0x28c] ;  /* 0x0000a300ff047b82 */ /* 0x000e220000000800 */
[----:B------:R-:W-:Y:S01]  /*8de0*/  BSSY B1, `(.L_x_296) ;  /* 0x0000037000017945 */ /* 0x000fe20003800000 */
[----:B0-----:R-:W-:-:S13]  /*8df0*/  ISETP.LT.OR P6, PT, R4, 0x1, !P6 ;  /* 0x000000010400780c */ /* 0x001fda00077c1670 */
[----:B------:R-:W-:Y:S05]  /*8e00*/  @P6 BRA `(.L_x_297) ;  /* 0x0000000000d06947 */ /* 0x000fea0003800000 */
[----:B------:R-:W-:Y:S02]  /*8e10*/  IMAD.SHL.U32 R14, R9, 0x80, RZ ;  /* 0x00000080090e7824 */ /* 0x000fe400078e00ff */
[----:B------:R-:W-:Y:S02]  /*8e20*/  IMAD.SHL.U32 R15, R7, 0x100, RZ ;  /* 0x00000100070f7824 */ /* 0x000fe400078e00ff */
[----:B------:R-:W-:Y:S02]  /*8e30*/  IMAD.MOV.U32 R20, RZ, RZ, RZ ;  /* 0x000000ffff147224 */ /* 0x000fe400078e00ff */
[----:B------:R-:W-:Y:S02]  /*8e40*/  IMAD.MOV.U32 R4, RZ, RZ, R10 ;  /* 0x000000ffff047224 */ /* 0x000fe400078e000a */
[----:B------:R-:W-:Y:S02]  /*8e50*/  IMAD.MOV.U32 R5, RZ, RZ, R3 ;  /* 0x000000ffff057224 */ /* 0x000fe400078e0003 */
[----:B------:R-:W-:-:S07]  /*8e60*/  IMAD.MOV.U32 R6, RZ, RZ, R0 ;  /* 0x000000ffff067224 */ /* 0x000fce00078e0000 */
.L_x_301:
[----:B------:R-:W0:Y:S01]  /*8e70*/  S2R R12, SR_CgaCtaId ;  /* 0x00000000000c7919 */ /* 0x000e220000008800 */
[----:B------:R-:W-:Y:S01]  /*8e80*/  MOV R7, 0x400 ;  /* 0x0000040000077802 */ /* 0x000fe20000000f00 */
[----:B------:R-:W1:Y:S03]  /*8e90*/  @!P2 LDC R9, c[0x0][0x500] ;  /* 0x00014000ff09ab82 */ /* 0x000e660000000800 */
[----:B0-----:R-:W-:Y:S02]  /*8ea0*/  LEA R21, R12, R7, 0x18 ;  /* 0x000000070c157211 */ /* 0x001fe400078ec0ff */
[----:B------:R-:W-:-:S03]  /*8eb0*/  SHF.L.U32 R7, R5, 0x1f, RZ ;  /* 0x0000001f05077819 */ /* 0x000fc600000006ff */
[----:B------:R-:W-:-:S04]  /*8ec0*/  IMAD R12, R6, 0x8, R21 ;  /* 0x00000008060c7824 */ /* 0x000fc800078e0215 */
[----:B------:R-:W0:Y:S02]  /*8ed0*/  SYNCS.PHASECHK.TRANS64.TRYWAIT P1, [R12+URZ+0x10], R7 ;  /* 0x000010070c0075a7 */ /* 0x000e24000802017f */
[----:B01----:R-:W-:Y:S05]  /*8ee0*/  @!P1 BRA `(.L_x_298) ;  /* 0x0000000c00289947 */ /* 0x003fea0003800000 */
.L_x_316:
[----:B0-----:R-:W-:Y:S01]  /*8ef0*/  PRMT R7, R18, 0x9910, RZ ;  /* 0x0000991012077816 */ /* 0x001fe200000000ff */
[----:B------:R0:W-:Y:S03]  /*8f00*/  @!P2 SYNCS.ARRIVE.TRANS64 RZ, [R12+URZ], R9 ;  /* 0x000000090cffa9a7 */ /* 0x0001e6000800003f */
[----:B------:R-:W-:-:S13]  /*8f10*/  ISETP.NE.AND P1, PT, R7, 0x2, PT ;  /* 0x000000020700780c */ /* 0x000fda0003f25270 */
[----:B0-----:R-:W-:Y:S05]  /*8f20*/  @P1 BRA `(.L_x_299) ;  /* 0x0000000000041947 */ /* 0x001fea0003800000 */
[----:B------:R-:W-:Y:S01]  /*8f30*/  BPT.TRAP 0x1 ;  /* 0x000000040000795c */ /* 0x000fe20000300000 */
.L_x_299:
[----:B------:R-:W-:Y:S05]  /*8f40*/  @P0 BRA `(.L_x_300) ;  /* 0x0000000000040947 */ /* 0x000fea0003800000 */
[----:B------:R-:W-:Y:S01]  /*8f50*/  BPT.TRAP 0x1 ;  /* 0x000000040000795c */ /* 0x000fe20000300000 */
.L_x_300:
[--C-:B------:R-:W-:Y:S01]  /*8f60*/  IMAD R7, R6, 0x2000, R21.reuse ;  /* 0x0000200006077824 */ /* 0x100fe200078e0215 */
[----:B------:R-:W-:Y:S01]  /*8f70*/  R2UR UR9, R12 ;  /* 0x000000000c0972ca */ /* 0x000fe200000e0000 */
[----:B------:R-:W-:Y:S01]  /*8f80*/  IMAD R21, R6, 0x1000, R21 ;  /* 0x0000100006157824 */ /* 0x000fe200078e0215 */
[----:B------:R-:W-:Y:S01]  /*8f90*/  UIADD3 UR4, UP0, UR22, 0xf0, URZ ;  /* 0x000000f016047890 */ /* 0x000fe2000ff1e03f */
[----:B------:R-:W-:Y:S01]  /*8fa0*/  VIADD R4, R4, 0xffffffff ;  /* 0xffffffff04047836 */ /* 0x000fe20000000000 */
[----:B------:R-:W-:Y:S01]  /*8fb0*/  R2UR UR5, R7 ;  /* 0x00000000070572ca */ /* 0x000fe200000e0000 */
[----:B------:R-:W-:Y:S01]  /*8fc0*/  UIADD3 UR24, UP1, UR22, 0x1f0, URZ ;  /* 0x000001f016187890 */ /* 0x000fe2000ff3e03f */
[----:B------:R-:W-:Y:S01]  /*8fd0*/  R2UR UR8, R21 ;  /* 0x00000000150872ca */ /* 0x000fe200000e0000 */
[----:B------:R-:W-:Y:S01]  /*8fe0*/  VIADD R6, R6, 0x1 ;  /* 0x0000000106067836 */ /* 0x000fe20000000000 */
[----:B------:R-:W-:Y:S01]  /*8ff0*/  R2UR UR11, R15 ;  /* 0x000000000f0b72ca */ /* 0x000fe200000e0000 */
[----:B------:R-:W-:Y:S01]  /*9000*/  UIADD3.X UR25, URZ, UR23, URZ, UP1, !UPT ;  /* 0x000000173f197290 */ /* 0x000fe20008ffe43f */
[----:B------:R-:W-:Y:S01]  /*9010*/  R2UR UR10, R20 ;  /* 0x00000000140a72ca */ /* 0x000fe200000e0000 */
[----:B------:R-:W-:Y:S01]  /*9020*/  UMOV UR6, 0x0 ;  /* 0x0000000000067882 */ /* 0x000fe20000000000 */
[----:B------:R-:W-:Y:S01]  /*9030*/  R2UR UR12, R8 ;  /* 0x00000000080c72ca */ /* 0x000fe200000e0000 */
[----:B------:R-:W-:Y:S01]  /*9040*/  UMOV UR7, 0x10000000 ;  /* 0x1000000000077882 */ /* 0x000fe20000000000 */
[----:B------:R-:W-:Y:S01]  /*9050*/  R2UR UR19, R14 ;  /* 0x000000000e1372ca */ /* 0x000fe200000e0000 */
[----:B------:R-:W-:Y:S01]  /*9060*/  VIADD R20, R20, 0x20 ;  /* 0x0000002014147836 */ /* 0x000fe20000000000 */
[----:B------:R-:W-:Y:S01]  /*9070*/  ISETP.GT.AND P3, PT, R4, 0x1, PT ;  /* 0x000000010400780c */ /* 0x000fe20003f64270 */
[----:B------:R-:W-:Y:S01]  /*9080*/  UIADD3 UR14, UR5, 0x100, URZ ;  /* 0x00000100050e7890 */ /* 0x000fe2000fffe03f */
[----:B------:R-:W-:Y:S01]  /*9090*/  ISETP.NE.AND P1, PT, R6, 0x2, PT ;  /* 0x000000020600780c */ /* 0x000fe20003f25270 */
[----:B------:R-:W-:-:S02]  /*90a0*/  UIADD3.X UR5, URZ, UR23, URZ, UP0, !UPT ;  /* 0x000000173f057290 */ /* 0x000fc400087fe43f */
[----:B------:R-:W-:Y:S01]  /*90b0*/  UIADD3 UR15, UR8, 0x4100, URZ ;  /* 0x00004100080f7890 */ /* 0x000fe2000fffe03f */
[----:B------:R-:W-:Y:S02]  /*90c0*/  SEL R12, RZ, 0x1, P1 ;  /* 0x00000001ff0c7807 */ /* 0x000fe40000800000 */
[----:B------:R-:W-:Y:S01]  /*90d0*/  UMOV UR8, UR14 ;  /* 0x0000000e00087c82 */ /* 0x000fe20008000000 */
[----:B------:R-:W-:Y:S02]  /*90e0*/  SEL R6, R6, RZ, P1 ;  /* 0x000000ff06067207 */ /* 0x000fe40000800000 */
[----:B------:R-:W-:Y:S01]  /*90f0*/  LOP3.LUT R5, R5, R12, RZ, 0x3c, !PT ;  /* 0x0000000c05057212 */ /* 0x000fe200078e3cff */
[----:B------:R0:W-:Y:S02]  /*9100*/  UTMALDG.3D [UR8], [UR4], desc[UR6] ;  /* 0x00000608040075b4 */ /* 0x0001e40008011000 */
[----:B0-----:R-:W-:Y:S01]  /*9110*/  UMOV UR8, UR15 ;  /* 0x0000000f00087c82 */ /* 0x001fe20008000000 */
[----:B------:R-:W-:-:S02]  /*9120*/  UMOV UR11, UR19 ;  /* 0x00000013000b7c82 */ /* 0x000fc40008000000 */
[----:B------:R0:W-:Y:S02]  /*9130*/  UTMALDG.3D [UR8], [UR24], desc[UR6] ;  /* 0x00000608180075b4 */ /* 0x0001e40008011000 */
[----:B0-----:R-:W-:Y:S05]  /*9140*/  @P3 BRA `(.L_x_301) ;  /* 0xfffffffc00483947 */ /* 0x001fea000383ffff */
.L_x_297:
[----:B------:R-:W-:Y:S05]  /*9150*/  BSYNC B1 ;  /* 0x0000000000017941 */ /* 0x000fea0003800000 */
.L_x_296:
[----:B------:R-:W-:Y:S01]  /*9160*/  LOP3.LUT P3, RZ, R11, 0xff, RZ, 0xc0, !PT ;  /* 0x000000ff0bff7812 */ /* 0x000fe2000786c0ff */
[----:B------:R-:W-:Y:S01]  /*9170*/  IMAD.IADD R0, R13, 0x1, R0 ;  /* 0x000000010d007824 */ /* 0x000fe200078e0200 */
[----:B------:R-:W-:Y:S01]  /*9180*/  IADD3 R16, P4, R16, UR20, RZ ;  /* 0x0000001410107c10 */ /* 0x000fe2000ff9e0ff */
[----:B------:R-:W-:Y:S01]  /*9190*/  ULDC.64 UR4, c[0x0][0x650] ;  /* 0x0001940000047ab9 */ /* 0x000fe20000000a00 */
[----:B------:R-:W-:Y:S01]  /*91a0*/  BSSY B1, `(.L_x_302) ;  /* 0x000006b000017945 */ /* 0x000fe20003800000 */
[----:B------:R-:W-:Y:S01]  /*91b0*/  IMAD.MOV.U32 R7, RZ, RZ, -0x1 ;  /* 0xffffffffff077424 */ /* 0x000fe200078e00ff */
[----:B------:R-:W-:Y:S01]  /*91c0*/  SHF.R.U32.HI R4, RZ, 0x1, R0 ;  /* 0x00000001ff047819 */ /* 0x000fe20000011600 */
[----:B------:R-:W-:Y:S01]  /*91d0*/  IMAD.MOV.U32 R9, RZ, RZ, -0x1 ;  /* 0xffffffffff097424 */ /* 0x000fe200078e00ff */
[----:B------:R-:W-:Y:S01]  /*91e0*/  ISETP.GT.U32.AND P1, PT, R0, 0x1, PT ;  /* 0x000000010000780c */ /* 0x000fe20003f24070 */
[----:B------:R-:W-:Y:S01]  /*91f0*/  IMAD.MOV.U32 R8, RZ, RZ, -0x1 ;  /* 0xffffffffff087424 */ /* 0x000fe200078e00ff */
[----:B------:R-:W-:-:S02]  /*9200*/  LOP3.LUT R4, R4, 0x1, RZ, 0xc0, !PT ;  /* 0x0000000104047812 */ /* 0x000fc400078ec0ff */
[----:B------:R-:W-:Y:S01]  /*9210*/  ISETP.LT.U32.AND P1, PT, R13, 0x2, P1 ;  /* 0x000000020d00780c */ /* 0x000fe20000f21070 */
[----:B------:R-:W0:Y:S01]  /*9220*/  @P3 S2R R6, SR_CgaCtaId ;  /* 0x0000000000063919 */ /* 0x000e220000008800 */
[----:B------:R-:W-:Y:S02]  /*9230*/  @P3 MOV R5, 0x400 ;  /* 0x0000040000053802 */ /* 0x000fe40000000f00 */
[----:B------:R-:W-:Y:S02]  /*9240*/  IADD3.X R17, R17, UR13, RZ, P4, !PT ;  /* 0x0000000d11117c10 */ /* 0x000fe4000a7fe4ff */
[----:B------:R-:W-:Y:S02]  /*9250*/  ISETP.GE.U32.AND P4, PT, R16, UR4, PT ;  /* 0x0000000410007c0c */ /* 0x000fe4000bf86070 */
[----:B------:R-:W-:Y:S02]  /*9260*/  LOP3.LUT R0, R0, 0x1, RZ, 0xc0, !PT ;  /* 0x0000000100007812 */ /* 0x000fe400078ec0ff */
[----:B------:R-:W-:-:S02]  /*9270*/  PRMT R11, RZ, 0x7610, R11 ;  /* 0x00007610ff0b7816 */ /* 0x000fc4000000000b */
[----:B0-----:R-:W-:-:S04]  /*9280*/  @P3 LEA R5, R6, R5, 0x18 ;  /* 0x0000000506053211 */ /* 0x001fc800078ec0ff */
[----:B------:R0:W-:Y:S01]  /*9290*/  @P3 SYNCS.ARRIVE.TRANS64.A1T0 RZ, [R5+URZ+0x38], RZ ;  /* 0x000038ff05ff39a7 */ /* 0x0001e2000810003f */
[----:B------:R-:W-:Y:S02]  /*92a0*/  ISETP.NE.U32.AND P3, PT, R4, 0x1, PT ;  /* 0x000000010400780c */ /* 0x000fe40003f65070 */
[----:B------:R-:W-:Y:S02]  /*92b0*/  SEL R4, RZ, 0x1, !P1 ;  /* 0x00000001ff047807 */ /* 0x000fe40004800000 */
[----:B------:R-:W-:Y:S02]  /*92c0*/  ISETP.GE.U32.AND.EX P1, PT, R17, UR5, PT, P4 ;  /* 0x0000000511007c0c */ /* 0x000fe4000bf26140 */
[----:B------:R-:W-:-:S04]  /*92d0*/  ISETP.GT.U32.AND P3, PT, R13, 0x1, !P3 ;  /* 0x000000010d00780c */ /* 0x000fc80005f64070 */
[----:B0-----:R-:W-:-:S04]  /*92e0*/  SEL R5, RZ, 0x1, !P3 ;  /* 0x00000001ff057807 */ /* 0x001fc80005800000 */
[--C-:B------:R-:W-:Y:S02]  /*92f0*/  LOP3.LUT R3, R5, R3, R4.reuse, 0x96, !PT ;  /* 0x0000000305037212 */ /* 0x100fe400078e9604 */
[----:B------:R-:W-:Y:S01]  /*9300*/  PRMT R4, RZ, 0x7610, R4 ;  /* 0x00007610ff047816 */ /* 0x000fe20000000004 */
[----:B------:R-:W-:Y:S06]  /*9310*/  @P1 BRA `(.L_x_303) ;  /* 0x00000004004c1947 */ /* 0x000fec0003800000 */
[----:B------:R-:W-:Y:S01]  /*9320*/  ULDC.64 UR4, c[0x0][0x628] ;  /* 0x00018a0000047ab9 */ /* 0x000fe20000000a00 */
[----:B------:R-:W0:Y:S01]  /*9330*/  S2R R14, SR_CTAID.X ;  /* 0x00000000000e7919 */ /* 0x000e220000002500 */
[----:B------:R-:W-:Y:S01]  /*9340*/  ISETP.NE.U32.AND P1, PT, RZ, UR4, PT ;  /* 0x00000004ff007c0c */ /* 0x000fe2000bf25070 */
[----:B------:R-:W-:Y:S01]  /*9350*/  ULDC UR7, c[0x0][0x630] ;  /* 0x00018c0000077ab9 */ /* 0x000fe20000000800 */
[----:B------:R-:W-:Y:S01]  /*9360*/  IMAD.MOV.U32 R4, RZ, RZ, R16 ;  /* 0x000000ffff047224 */ /* 0x000fe200078e0010 */
[----:B------:R-:W1:Y:S01]  /*9370*/  S2R R12, SR_CTAID.Y ;  /* 0x00000000000c7919 */ /* 0x000e620000002600 */
[----:B------:R-:W-:Y:S01]  /*9380*/  ISETP.NE.AND.EX P1, PT, RZ, UR5, PT, P1 ;  /* 0x00000005ff007c0c */ /* 0x000fe2000bf25310 */
[----:B------:R-:W-:-:S12]  /*9390*/  IMAD.MOV.U32 R5, RZ, RZ, R17 ;  /* 0x000000ffff057224 */ /* 0x000fd800078e0011 */
[----:B------:R-:W-:Y:S05]  /*93a0*/  @!P1 BRA `(.L_x_304) ;  /* 0x0000000000289947 */ /* 0x000fea0003800000 */
[----:B------:R-:W-:Y:S02]  /*93b0*/  ULDC UR6, c[0x0][0x634] ;  /* 0x00018d0000067ab9 */ /* 0x000fe40000000800 */
[----:B------:R-:W-:-:S05]  /*93c0*/  IADD3 R9, P1, R16, UR6, RZ ;  /* 0x0000000610097c10 */ /* 0x000fca000ff3e0ff */
[----:B------:R-:W-:-:S04]  /*93d0*/  IMAD.X R15, RZ, RZ, R17, P1 ;  /* 0x000000ffff0f7224 */ /* 0x000fc800008e0611 */
[----:B------:R-:W-:-:S04]  /*93e0*/  IMAD.WIDE.U32 R6, R15, UR4, RZ ;  /* 0x000000040f067c25 */ /* 0x000fc8000f8e00ff */
[----:B------:R-:W-:-:S04]  /*93f0*/  IMAD.WIDE.U32 R6, P1, R9, UR5, R6 ;  /* 0x0000000509067c25 */ /* 0x000fc8000f820006 */
[----:B------:R-:W-:-:S04]  /*9400*/  IMAD.WIDE.U32 R8, R9, UR4, RZ ;  /* 0x0000000409087c25 */ /* 0x000fc8000f8e00ff */
[----:B------:R-:W-:Y:S01]  /*9410*/  IMAD.X R5, RZ, RZ, RZ, P1 ;  /* 0x000000ffff057224 */ /* 0x000fe200008e06ff */
[----:B------:R-:W-:Y:S01]  /*9420*/  IADD3 RZ, P1, R9, R6, RZ ;  /* 0x0000000609ff7210 */ /* 0x000fe20007f3e0ff */
[----:B------:R-:W-:-:S04]  /*9430*/  IMAD.MOV.U32 R4, RZ, RZ, R7 ;  /* 0x000000ffff047224 */ /* 0x000fc800078e0007 */
[----:B------:R-:W-:-:S08]  /*9440*/  IMAD.WIDE.U32.X R4, R15, UR5, R4, P1 ;  /* 0x000000050f047c25 */ /* 0x000fd000088e0404 */
.L_x_304:
[--C-:B------:R-:W-:Y:S01]  /*9450*/  SHF.R.U64 R8, R4, UR7, R5.reuse ;  /* 0x0000000704087c19 */ /* 0x100fe20008001205 */
[----:B------:R-:W-:Y:S01]  /*9460*/  ULDC.64 UR4, c[0x0][0x620] ;  /* 0x0001880000047ab9 */ /* 0x000fe20000000a00 */
[----:B------:R-:W-:Y:S01]  /*9470*/  SHF.R.U32.HI R4, RZ, UR7, R5 ;  /* 0x00000007ff047c19 */ /* 0x000fe20008011605 */
[----:B------:R-:W2:Y:S01]  /*9480*/  LDC R25, c[0x0][0x144] ;  /* 0x00005100ff197b82 */ /* 0x000ea20000000800 */
[----:B------:R-:W-:Y:S01]  /*9490*/  IADD3 R7, P1, RZ, -R8, RZ ;  /* 0x80000008ff077210 */ /* 0x000fe20007f3e0ff */
[----:B------:R-:W-:Y:S01]  /*94a0*/  ULDC.64 UR8, c[0x0][0x640] ;  /* 0x0001900000087ab9 */ /* 0x000fe20000000a00 */
[----:B0-----:R-:W-:Y:S01]  /*94b0*/  I2FP.F32.U32 R9, R14 ;  /* 0x0000000e00097245 */ /* 0x001fe20000201000 */
[----:B------:R-:W-:Y:S02]  /*94c0*/  ULDC UR6, c[0x0][0x608] ;  /* 0x0001820000067ab9 */ /* 0x000fe40000000800 */
[----:B------:R-:W-:Y:S01]  /*94d0*/  IMAD.X R4, RZ, RZ, ~R4, P1 ;  /* 0x000000ffff047224 */ /* 0x000fe200008e0e04 */
[----:B------:R-:W-:Y:S01]  /*94e0*/  ISETP.NE.U32.AND P1, PT, RZ, UR8, PT ;  /* 0x00000008ff007c0c */ /* 0x000fe2000bf25070 */
[----:B------:R-:W0:Y:S02]  /*94f0*/  LDC R21, c[0x0][0x148] ;  /* 0x00005200ff157b82 */ /* 0x000e240000000800 */
[----:B------:R-:W-:Y:S01]  /*9500*/  IMAD R6, R4, UR4, RZ ;  /* 0x0000000404067c24 */ /* 0x000fe2000f8e02ff */
[----:B------:R-:W-:Y:S01]  /*9510*/  ISETP.NE.AND.EX P1, PT, RZ, UR9, PT, P1 ;  /* 0x00000009ff007c0c */ /* 0x000fe2000bf25310 */
[----:B------:R-:W-:Y:S01]  /*9520*/  IMAD.WIDE.U32 R4, R7, UR4, R16 ;  /* 0x0000000407047c25 */ /* 0x000fe2000f8e0010 */
[----:B------:R-:W-:-:S03]  /*9530*/  ULDC UR4, c[0x0][0x150] ;  /* 0x0000540000047ab9 */ /* 0x000fc60000000800 */
[----:B------:R-:W-:Y:S02]  /*9540*/  IMAD R7, R7, UR5, R6 ;  /* 0x0000000507077c24 */ /* 0x000fe4000f8e0206 */
[----:B------:R-:W-:Y:S01]  /*9550*/  FMUL R6, R9, UR4 ;  /* 0x0000000409067c20 */ /* 0x000fe20008400000 */
[----:B------:R-:W-:Y:S01]  /*9560*/  ULDC UR4, c[0x0][0x618] ;  /* 0x0001860000047ab9 */ /* 0x000fe20000000800 */
[----:B------:R-:W-:Y:S01]  /*9570*/  ULDC UR5, c[0x0][0x154] ;  /* 0x0000550000057ab9 */ /* 0x000fe20000000800 */
[----:B------:R-:W-:-:S03]  /*9580*/  IMAD.IADD R5, R5, 0x1, R7 ;  /* 0x0000000105057824 */ /* 0x000fc600078e0207 */
[----:B------:R-:W3:Y:S02]  /*9590*/  F2I.U32.TRUNC.NTZ R6, R6 ;  /* 0x0000000600067305 */ /* 0x000ee4000020f000 */
[----:B------:R-:W-:Y:S02]  /*95a0*/  SHF.R.U64 R9, R4, UR4, R5 ;  /* 0x0000000404097c19 */ /* 0x000fe40008001205 */
[----:B-1----:R-:W-:-:S05]  /*95b0*/  I2FP.F32.U32 R4, R12 ;  /* 0x0000000c00047245 */ /* 0x002fca0000201000 */
[----:B------:R-:W-:Y:S01]  /*95c0*/  FMUL R22, R4, UR5 ;  /* 0x0000000504167c20 */ /* 0x000fe20008400000 */
[----:B------:R-:W-:Y:S01]  /*95d0*/  SHF.R.U32.HI R4, RZ, UR4, R5 ;  /* 0x00000004ff047c19 */ /* 0x000fe20008011605 */
[----:B------:R-:W-:-:S03]  /*95e0*/  ULDC UR4, c[0x0][0x658] ;  /* 0x0001960000047ab9 */ /* 0x000fc60000000800 */
[--C-:B------:R-:W-:Y:S01]  /*95f0*/  SHF.R.U64 R20, R9, UR6, R4.reuse ;  /* 0x0000000609147c19 */ /* 0x100fe20008001204 */
[----:B------:R-:W1:Y:S01]  /*9600*/  F2I.U32.TRUNC.NTZ R22, R22 ;  /* 0x0000001600167305 */ /* 0x000e62000020f000 */
[----:B------:R-:W-:Y:S01]  /*9610*/  SHF.R.U32.HI R5, RZ, UR6, R4 ;  /* 0x00000006ff057c19 */ /* 0x000fe20008011604 */
[----:B---3--:R-:W-:-:S03]  /*9620*/  IMAD.MOV R6, RZ, RZ, -R6 ;  /* 0x000000ffff067224 */ /* 0x008fc600078e0a06 */
[--C-:B------:R-:W-:Y:S01]  /*9630*/  SHF.R.U64 R15, R20, UR4, R5.reuse ;  /* 0x00000004140f7c19 */ /* 0x100fe20008001205 */
[----:B--2---:R-:W-:Y:S01]  /*9640*/  IMAD R14, R25, R6, R14 ;  /* 0x00000006190e7224 */ /* 0x004fe200078e020e */
[----:B------:R-:W-:-:S03]  /*9650*/  SHF.R.U32.HI R23, RZ, UR4, R5 ;  /* 0x00000004ff177c19 */ /* 0x000fc60008011605 */
[----:B------:R-:W-:Y:S02]  /*9660*/  IMAD.MOV.U32 R4, RZ, RZ, R15 ;  /* 0x000000ffff047224 */ /* 0x000fe400078e000f */
[----:B------:R-:W-:Y:S01]  /*9670*/  IMAD.MOV.U32 R5, RZ, RZ, R23 ;  /* 0x000000ffff057224 */ /* 0x000fe200078e0017 */
[----:B-1----:R-:W-:Y:S06]  /*9680*/  @!P1 BRA `(.L_x_305) ;  /* 0x0000000000289947 */ /* 0x002fec0003800000 */
[----:B------:R-:W-:Y:S02]  /*9690*/  ULDC UR4, c[0x0][0x64c] ;  /* 0x0001930000047ab9 */ /* 0x000fe40000000800 */
[----:B------:R-:W-:-:S05]  /*96a0*/  IADD3 R5, P1, R15, UR4, RZ ;  /* 0x000000040f057c10 */ /* 0x000fca000ff3e0ff */
[----:B------:R-:W-:-:S04]  /*96b0*/  IMAD.X R23, RZ, RZ, R23, P1 ;  /* 0x000000ffff177224 */ /* 0x000fc800008e0617 */
[----:B------:R-:W-:-:S04]  /*96c0*/  IMAD.WIDE.U32 R6, R23, UR8, RZ ;  /* 0x0000000817067c25 */ /* 0x000fc8000f8e00ff */
[----:B------:R-:W-:-:S04]  /*96d0*/  IMAD.WIDE.U32 R6, P1, R5, UR9, R6 ;  /* 0x0000000905067c25 */ /* 0x000fc8000f820006 */
[----:B------:R-:W-:-:S04]  /*96e0*/  IMAD.WIDE.U32 R4, R5, UR8, RZ ;  /* 0x0000000805047c25 */ /* 0x000fc8000f8e00ff */
[----:B------:R-:W-:Y:S01]  /*96f0*/  IMAD.MOV.U32 R4, RZ, RZ, R7 ;  /* 0x000000ffff047224 */ /* 0x000fe200078e0007 */
[----:B------:R-:W-:Y:S01]  /*9700*/  IADD3 RZ, P3, R5, R6, RZ ;  /* 0x0000000605ff7210 */ /* 0x000fe20007f7e0ff */
[----:B------:R-:W-:-:S04]  /*9710*/  IMAD.X R5, RZ, RZ, RZ, P1 ;  /* 0x000000ffff057224 */ /* 0x000fc800008e06ff */
[----:B------:R-:W-:-:S08]  /*9720*/  IMAD.WIDE.U32.X R4, R23, UR9, R4, P3 ;  /* 0x0000000917047c25 */ /* 0x000fd000098e0404 */
.L_x_305:
[----:B------:R-:W-:Y:S01]  /*9730*/  ISETP.NE.AND P1, PT, R2, 0x1, PT ;  /* 0x000000010200780c */ /* 0x000fe20003f25270 */
[----:B------:R-:W-:Y:S01]  /*9740*/  ULDC UR4, c[0x0][0x648] ;  /* 0x0001920000047ab9 */ /* 0x000fe20000000800 */
[----:B------:R-:W-:Y:S01]  /*9750*/  LOP3.LUT R20, R20, UR17, RZ, 0xc0, !PT ;  /* 0x0000001114147c12 */ /* 0x000fe2000f8ec0ff */
[----:B------:R-:W-:Y:S01]  /*9760*/  IMAD.MOV R22, RZ, RZ, -R22 ;  /* 0x000000ffff167224 */ /* 0x000fe200078e0a16 */
[----:B------:R-:W-:Y:S01]  /*9770*/  SHF.R.U64 R5, R4, UR4, R5 ;  /* 0x0000000404057c19 */ /* 0x000fe20008001205 */
[----:B------:R-:W-:Y:S01]  /*9780*/  ULDC UR4, c[0x0][0x638] ;  /* 0x00018e0000047ab9 */ /* 0x000fe20000000800 */
[----:B------:R-:W-:Y:S01]  /*9790*/  LOP3.LUT R6, R9, UR16, RZ, 0xc0, !PT ;  /* 0x0000001009067c12 */ /* 0x000fe2000f8ec0ff */
[----:B------:R-:W-:Y:S02]  /*97a0*/  ULDC UR5, c[0x0][0x610] ;  /* 0x0001840000057ab9 */ /* 0x000fe40000000800 */
[----:B------:R-:W-:Y:S02]  /*97b0*/  IMAD.MOV R4, RZ, RZ, -R5 ;  /* 0x000000ffff047224 */ /* 0x000fe400078e0a05 */
[----:B------:R-:W-:-:S02]  /*97c0*/  IMAD R5, R5, UR18, R20 ;  /* 0x0000001205057c24 */ /* 0x000fc4000f8e0214 */
[----:B0-----:R-:W-:Y:S02]  /*97d0*/  @P1 IMAD R14, R21, R22, R12 ;  /* 0x00000016150e1224 */ /* 0x001fe400078e020c */
[----:B------:R-:W-:Y:S01]  /*97e0*/  IMAD R15, R4, UR4, R15 ;  /* 0x00000004040f7c24 */ /* 0x000fe2000f8e020f */
[----:B------:R-:W-:Y:S01]  /*97f0*/  ULDC UR4, c[0x0][0x600] ;  /* 0x0001800000047ab9 */ /* 0x000fe20000000800 */
[----:B------:R-:W-:Y:S02]  /*9800*/  IMAD R14, R5, UR5, R14 ;  /* 0x00000005050e7c24 */ /* 0x000fe4000f8e020e */
[----:B------:R-:W-:Y:S02]  /*9810*/  IMAD R15, R15, UR4, R6 ;  /* 0x000000040f0f7c24 */ /* 0x000fe4000f8e0206 */
[----:B------:R-:W-:-:S03]  /*9820*/  IMAD.MOV.U32 R4, RZ, RZ, 0x1 ;  /* 0x00000001ff047424 */ /* 0x000fc600078e00ff */
[----:B------:R-:W-:Y:S02]  /*9830*/  SEL R9, R15, R14, !P1 ;  /* 0x0000000e0f097207 */ /* 0x000fe40004800000 */
[----:B------:R-:W-:-:S07]  /*9840*/  SEL R7, R14, R15, !P1 ;  /* 0x0000000f0e077207 */ /* 0x000fce0004800000 */
.L_x_303:
[----:B------:R-:W-:Y:S05]  /*9850*/  BSYNC B1 ;  /* 0x0000000000017941 */ /* 0x000fea0003800000 */
.L_x_302:
[----:B------:R-:W-:-:S13]  /*9860*/  LOP3.LUT P1, RZ, R4, 0xff, RZ, 0xc0, !PT ;  /* 0x000000ff04ff7812 */ /* 0x000fda000782c0ff */
[----:B------:R-:W-:Y:S05]  /*9870*/  @P1 BRA `(.L_x_306) ;  /* 0xfffffff400481947 */ /* 0x000fea000383ffff */
[----:B------:R-:W-:Y:S05]  /*9880*/  BSYNC B0 ;  /* 0x0000000000007941 */ /* 0x000fea0003800000 */
.L_x_294:
[----:B------:R-:W-:-:S03]  /*9890*/  UMOV UR4, 0xffffffff ;  /* 0xffffffff00047882 */ /* 0x000fc60000000000 */
[----:B------:R-:W-:Y:S05]  /*98a0*/  BRA.DIV UR4, `(.L_x_307) ;  /* 0x0000000204cc7947 */ /* 0x000fea000b800000 */
[----:B------:R-:W-:-:S13]  /*98b0*/  ELECT P6, URZ, PT ;  /* 0x00000000003f782f */ /* 0x000fda00038c0000 */
.L_x_319:
[----:B------:R-:W-:Y:S04]  /*98c0*/  BSSY B0, `(.L_x_308) ;  /* 0x0000019000007945 */ /* 0x000fe80003800000 */
[----:B------:R-:W-:Y:S05]  /*98d0*/  @!P6 BRA `(.L_x_309) ;  /* 0x00000000005ce947 */ /* 0x000fea0003800000 */
[----:B------:R-:W-:-:S04]  /*98e0*/  LOP3.LUT R19, R19, 0x2, RZ, 0xfc, !PT ;  /* 0x0000000213137812 */ /* 0x000fc800078efcff */
[----:B------:R-:W-:-:S13]  /*98f0*/  ISETP.NE.AND P0, PT, R19, 0x3, PT ;  /* 0x000000031300780c */ /* 0x000fda0003f05270 */
[----:B------:R-:W-:Y:S05]  /*9900*/  @!P0 BRA `(.L_x_310) ;  /* 0x0000000000048947 */ /* 0x000fea0003800000 */
[----:B------:R-:W-:Y:S01]  /*9910*/  BPT.TRAP 0x1 ;  /* 0x000000040000795c */ /* 0x000fe20000300000 */
.L_x_310:
[----:B------:R-:W0:Y:S01]  /*9920*/  S2R R5, SR_CgaCtaId ;  /* 0x0000000000057919 */ /* 0x000e220000008800 */
[----:B------:R-:W-:Y:S02]  /*9930*/  MOV R2, 0x400 ;  /* 0x0000040000027802 */ /* 0x000fe40000000f00 */
[----:B------:R-:W-:Y:S02]  /*9940*/  SHF.L.U32 R4, R3, 0x1f, RZ ;  /* 0x0000001f03047819 */ /* 0x000fe400000006ff */
[----:B0-----:R-:W-:-:S05]  /*9950*/  LEA R5, R5, R2, 0x18 ;  /* 0x0000000205057211 */ /* 0x001fca00078ec0ff */
[----:B------:R-:W-:-:S04]  /*9960*/  VIADD R5, R5, 0x10 ;  /* 0x0000001005057836 */ /* 0x000fc80000000000 */
[C---:B------:R-:W-:Y:S02]  /*9970*/  IMAD R7, R0.reuse, 0x8, R5 ;  /* 0x0000000800077824 */ /* 0x040fe400078e0205 */
[----:B------:R-:W-:Y:S02]  /*9980*/  VIADD R0, R0, 0x1 ;  /* 0x0000000100007836 */ /* 0x000fe40000000000 */
[----:B------:R-:W0:Y:S03]  /*9990*/  SYNCS.PHASECHK.TRANS64.TRYWAIT P0, [R7+URZ], R4 ;  /* 0x00000004070075a7 */ /* 0x000e26000800017f */
[----:B------:R-:W-:-:S04]  /*99a0*/  ISETP.NE.AND P1, PT, R0, 0x2, PT ;  /* 0x000000020000780c */ /* 0x000fc80003f25270 */
[----:B------:R-:W-:Y:S02]  /*99b0*/  SEL R2, RZ, 0x1, P1 ;  /* 0x00000001ff027807 */ /* 0x000fe40000800000 */
[----:B------:R-:W-:Y:S02]  /*99c0*/  SEL R0, R0, RZ, P1 ;  /* 0x000000ff00007207 */ /* 0x000fe40000800000 */
[----:B------:R-:W-:Y:S01]  /*99d0*/  LOP3.LUT R2, R3, R2, RZ, 0x3c, !PT ;  /* 0x0000000203027212 */ /* 0x000fe200078e3cff */
[----:B0-----:R-:W-:Y:S06]  /*99e0*/  @!P0 BRA `(.L_x_311) ;  /* 0x00000000009c8947 */ /* 0x001fec0003800000 */
.L_x_320:
[----:B------:R-:W-:Y:S01]  /*99f0*/  IMAD R5, R0, 0x8, R5 ;  /* 0x0000000800057824 */ /* 0x000fe200078e0205 */
[----:B------:R-:W-:-:S07]  /*9a00*/  SHF.L.U32 R0, R2, 0x1f, RZ ;  /* 0x0000001f02007819 */ /* 0x000fce00000006ff */
.L_x_312:
[----:B-1----:R1:W2:Y:S02]  /*9a10*/  SYNCS.PHASECHK.TRANS64.TRYWAIT P0, [R5+URZ], R0 ;  /* 0x00000000050075a7 */ /* 0x0022a4000800017f */
[----:B--2---:R-:W-:Y:S05]  /*9a20*/  @!P0 NANOSLEEP.SYNCS 0x989680 ;  /* 0x009896800000895d */ /* 0x004fea0003900000 */
[----:B------:R-:W2:Y:S02]  /*9a30*/  @!P0 SYNCS.PHASECHK.TRANS64 P0, [R5+URZ], R0 ;  /* 0x00000000050085a7 */ /* 0x000ea4000800007f */
[----:B--2---:R-:W-:Y:S05]  /*9a40*/  @!P0 BRA `(.L_x_312) ;  /* 0xfffffffc00f08947 */ /* 0x004fea000383ffff */
.L_x_309:
[----:B------:R-:W-:Y:S05]  /*9a50*/  BSYNC B0 ;  /* 0x0000000000007941 */ /* 0x000fea0003800000 */
.L_x_308:
[----:B------:R-:W-:Y:S05]  /*9a60*/  EXIT ;  /* 0x000000000000794d */ /* 0x000fea0003800000 */
.L_x_17:
[----:B----4-:R4:W0:Y:S02]  /*9a70*/  SYNCS.PHASECHK.TRANS64.TRYWAIT P1, [R3+URZ], R0 ;  /* 0x00000000030075a7 */ /* 0x010824000802017f */
[----:B0-----:R-:W-:Y:S05]  /*9a80*/  @!P1 NANOSLEEP.SYNCS 0x989680 ;  /* 0x009896800000995d */ /* 0x001fea0003900000 */
[----:B------:R-:W0:Y:S02]  /*9a90*/  @!P1 SYNCS.PHASECHK.TRANS64 P1, [R3+URZ], R0 ;  /* 0x00000000030095a7 */ /* 0x000e24000802007f */
[----:B0-----:R-:W-:Y:S05]  /*9aa0*/  @!P1 BRA `(.L_x_17) ;  /* 0xfffffffc00f09947 */ /* 0x001fea000383ffff */
[----:B------:R-:W-:Y:S05]  /*9ab0*/  BRA `(.L_x_16) ;  /* 0xffffff7400dc7947 */ /* 0x000fea000383ffff */
.L_x_22:
[----:B-1----:R1:W3:Y:S02]  /*9ac0*/  SYNCS.PHASECHK.TRANS64.TRYWAIT P1, [R5+URZ], R4 ;  /* 0x00000004050075a7 */ /* 0x0022e4000802017f */
[----:B---3--:R-:W-:Y:S05]  /*9ad0*/  @!P1 NANOSLEEP.SYNCS 0x989680 ;  /* 0x009896800000995d */ /* 0x008fea0003900000 */
[----:B------:R-:W3:Y:S02]  /*9ae0*/  @!P1 SYNCS.PHASECHK.TRANS64 P1, [R5+URZ], R4 ;  /* 0x00000004050095a7 */ /* 0x000ee4000802007f */
[----:B---3--:R-:W-:Y:S05]  /*9af0*/  @!P1 BRA `(.L_x_22) ;  /* 0xfffffffc00f09947 */ /* 0x008fea000383ffff */
[----:B------:R-:W-:Y:S05]  /*9b00*/  BRA `(.L_x_21) ;  /* 0xffffff7800807947 */ /* 0x000fea000383ffff */
.L_x_295:
[----:B------:R-:W-:Y:S01]  /*9b10*/  BSSY B1, `(.L_x_313) ;  /* 0x0000006000017945 */ /* 0x000fe20003800000 */
[----:B------:R-:W-:-:S07]  /*9b20*/  IMAD.MOV.U32 R15, RZ, RZ, -0x1 ;  /* 0xffffffffff0f7424 */ /* 0x000fce00078e00ff */
[----:B------:R-:W-:Y:S05]  /*9b30*/  WARPSYNC.COLLECTIVE R15, `(.L_x_314) ;  /* 0x000000000f0c7348 */ /* 0x000fea0003c00000 */
[----:B------:R-:W-:Y:S02]  /*9b40*/  ELECT P6, UR62, PT ;  /* 0x00000000003e782f */ /* 0x000fe400038c0000 */
[----:B------:R-:W-:Y:S01]  /*9b50*/  MOV R14, UR62 ;  /* 0x0000003e000e7c02 */ /* 0x000fe20008000f00 */
[----:B------:R-:W-:Y:S10]  /*9b60*/  ENDCOLLECTIVE ;  /* 0x000000000000791b */ /* 0x000ff40003800000 */
.L_x_314:
[----:B------:R-:W-:Y:S05]  /*9b70*/  BSYNC B1 ;  /* 0x0000000000017941 */ /* 0x000fea0003800000 */
.L_x_313:
[----:B------:R-:W-:Y:S05]  /*9b80*/  BRA `(.L_x_315) ;  /* 0xfffffff000907947 */ /* 0x000fea000383ffff */
.L_x_298:
[----:B0-----:R0:W1:Y:S02]  /*9b90*/  SYNCS.PHASECHK.TRANS64.TRYWAIT P1, [R12+URZ+0x10], R7 ;  /* 0x000010070c0075a7 */ /* 0x001064000802017f */
[----:B-1----:R-:W-:Y:S05]  /*9ba0*/  @!P1 NANOSLEEP.SYNCS 0x989680 ;  /* 0x009896800000995d */ /* 0x002fea0003900000 */
[----:B------:R-:W1:Y:S02]  /*9bb0*/  @!P1 SYNCS.PHASECHK.TRANS64 P1, [R12+URZ+0x10], R7 ;  /* 0x000010070c0095a7 */ /* 0x000e64000802007f */
[----:B-1----:R-:W-:Y:S05]  /*9bc0*/  @!P1 BRA `(.L_x_298) ;  /* 0xfffffffc00f09947 */ /* 0x002fea000383ffff */
[----:B------:R-:W-:Y:S05]  /*9bd0*/  BRA `(.L_x_316) ;  /* 0xfffffff000c47947 */ /* 0x000fea000383ffff */
.L_x_307:
[----:B------:R-:W-:Y:S01]  /*9be0*/  BSSY B0, `(.L_x_317) ;  /* 0x0000006000007945 */ /* 0x000fe20003800000 */
[----:B------:R-:W-:-:S07]  /*9bf0*/  IMAD.MOV.U32 R15, RZ, RZ, -0x1 ;  /* 0xffffffffff0f7424 */ /* 0x000fce00078e00ff */
[----:B------:R-:W-:Y:S05]  /*9c00*/  WARPSYNC.COLLECTIVE R15, `(.L_x_318) ;  /* 0x000000000f0c7348 */ /* 0x000fea0003c00000 */
[----:B------:R-:W-:Y:S02]  /*9c10*/  ELECT P6, UR62, PT ;  /* 0x00000000003e782f */ /* 0x000fe400038c0000 */
[----:B------:R-:W-:Y:S01]  /*9c20*/  MOV R14, UR62 ;  /* 0x0000003e000e7c02 */ /* 0x000fe20008000f00 */
[----:B------:R-:W-:Y:S10]  /*9c30*/  ENDCOLLECTIVE ;  /* 0x000000000000791b */ /* 0x000ff40003800000 */
.L_x_318:
[----:B------:R-:W-:Y:S05]  /*9c40*/  BSYNC B0 ;  /* 0x0000000000007941 */ /* 0x000fea0003800000 */
.L_x_317:
[----:B------:R-:W-:Y:S05]  /*9c50*/  BRA `(.L_x_319) ;  /* 0xfffffffc00187947 */ /* 0x000fea000383ffff */
.L_x_311:
[----:B0-----:R0:W1:Y:S02]  /*9c60*/  SYNCS.PHASECHK.TRANS64.TRYWAIT P0, [R7+URZ], R4 ;  /* 0x00000004070075a7 */ /* 0x001064000800017f */
[----:B-1----:R-:W-:Y:S05]  /*9c70*/  @!P0 NANOSLEEP.SYNCS 0x989680 ;  /* 0x009896800000895d */ /* 0x002fea0003900000 */
[----:B------:R-:W1:Y:S02]  /*9c80*/  @!P0 SYNCS.PHASECHK.TRANS64 P0, [R7+URZ], R4 ;  /* 0x00000004070085a7 */ /* 0x000e64000800007f */
[----:B-1----:R-:W-:Y:S05]  /*9c90*/  @!P0 BRA `(.L_x_311) ;  /* 0xfffffffc00f08947 */ /* 0x002fea000383ffff */
[----:B------:R-:W-:Y:S05]  /*9ca0*/  BRA `(.L_x_320) ;  /* 0xfffffffc00507947 */ /* 0x000fea000383ffff */
.L_x_321:
[----:B------:R-:W-:-:S00]  /*9cb0*/  BRA `(.L_x_321) ;  /* 0xfffffffc00fc7947 */ /* 0x000fc0000383ffff */
[----:B------:R-:W-:-:S00]  /*9cc0*/  NOP ;  /* 0x0000000000007918 */ /* 0x000fc00000000000 */
        /* <DEDUP_REMOVED lines=11> */
.L_x_322:


//--------------------- .nv.global.init           --------------------------
	.section	.nv.global.init,"aw",@progbits
.nv.global.init:
	.type		$str$22,@object
	.size		$str$22,($str$23 - $str$22)
$str$22:
        /*0000*/ 	.byte	0x6b, 0x5f, 0x74, 0x69, 0x6c, 0x65, 0x5f, 0x63, 0x6f, 0x75, 0x6e, 0x74, 0x20, 0x3e, 0x3d, 0x20
        /*0010*/ 	.byte	0x31, 0x00
	.type		$str$23,@object
	.size		$str$23,(__unnamed_1 - $str$23)
$str$23:
        /*0012*/ 	.byte	0x2f, 0x74, 0x6d, 0x70, 0x2f, 0x63, 0x75, 0x74, 0x6c, 0x61, 0x73, 0x73, 0x5f, 0x73, 0x77, 0x65
        /*0022*/ 	.byte	0x65, 0x70, 0x5f, 0x73, 0x72, 0x63, 0x2f, 0x69, 0x6e, 0x63, 0x6c, 0x75, 0x64, 0x65, 0x2f, 0x63
        /*0032*/ 	.byte	0x75, 0x74, 0x6c, 0x61, 0x73, 0x73, 0x2f, 0x67, 0x65, 0x6d, 0x6d, 0x2f, 0x63, 0x6f, 0x6c, 0x6c
        /*0042*/ 	.byte	0x65, 0x63, 0x74, 0x69, 0x76, 0x65, 0x2f, 0x73, 0x6d, 0x39, 0x30, 0x5f, 0x6d, 0x6d, 0x61, 0x5f
        /*0052*/ 	.byte	0x74, 0x6d, 0x61, 0x5f, 0x67, 0x6d, 0x6d, 0x61, 0x5f, 0x73, 0x73, 0x5f, 0x77, 0x61, 0x72, 0x70
        /*0062*/ 	.byte	0x73, 0x70, 0x65, 0x63, 0x69, 0x61, 0x6c, 0x69, 0x7a, 0x65, 0x64, 0x2e, 0x68, 0x70, 0x70, 0x00
	.type		__unnamed_1,@object
	.size		__unnamed_1,(.L_0 - __unnamed_1)
__unnamed_1:
        /*0072*/ 	.byte	0x76, 0x6f, 0x69, 0x64, 0x20, 0x63, 0x75, 0x74, 0x6c, 0x61, 0x73, 0x73, 0x3a, 0x3a, 0x67, 0x65
        /* <DEDUP_REMOVED lines=172> */
        /*0b42*/ 	.byte	0x00
.L_0:


//--------------------- .nv.shared._ZN7cutlass13device_kernelINS_4gemm6kernel13GemmUniversalIN4cute5tupleIJiiiiEEENS1_10collective13CollectiveMmaINS1_34MainloopSm90TmaGmmaWarpSpecializedILi2ENS5_IJNS4_1CILi1EEESB_SB_EEENS1_35KernelTmaWarpSpecializedCooperativeEEENS5_IJNSA_ILi256EEENSA_ILi128EEENSA_ILi32EEEEEEaNS5_IJlSB_lEEEaSJ_NS4_8TiledMMAINS4_8MMA_AtomIJNS4_4SM904GMMA27MMA_64x128x32_S32S8S8_SS_TNEEEENS4_6LayoutINS5_IJNSA_ILi2EEESB_SB_EEENS5_IJSB_NSA_ILi0EEEST_EEEEENS5_IJNS4_10UnderscoreESW_SW_EEEEENS4_13SM90_TMA_LOADENS4_14ComposedLayoutINS4_7SwizzleILi1ELi4ELi3EEENS4_18smem_ptr_flag_bitsILi8EEENSQ_INS5_IJNSA_ILi8EEESH_EEENS5_IJSH_SB_EEEEEEEvNS4_8identityESZ_S19_vS1A_EENS_8epilogue10collective6detail29Sm90TmaWarpSpecializedAdapterINS1D_15DefaultEpilogueIaSJ_SJ_NS1C_6thread17LinearCombinationIaLi1EiiLNS1H_9ScaleType4KindE0ELNS_15FloatRoundStyleE2EaEENS1_15EpilogueDefaultEEEEEvvEEEEvNT_6ParamsE --------------------------
	.section	.nv.shared._ZN7cutlass13device_kernelINS_4gemm6kernel13GemmUniversalIN4cute5tupleIJiiiiEEENS1_10collective13CollectiveMmaINS1_34MainloopSm90TmaGmmaWarpSpecializedILi2ENS5_IJNS4_1CILi1EEESB_SB_EEENS1_35KernelTmaWarpSpecializedCooperativeEEENS5_IJNSA_ILi256EEENSA_ILi128EEENSA_ILi32EEEEEEaNS5_IJlSB_lEEEaSJ_NS4_8TiledMMAINS4_8MMA_AtomIJNS4_4SM904GMMA27MMA_64x128x32_S32S8S8_SS_TNEEEENS4_6LayoutINS5_IJNSA_ILi2EEESB_SB_EEENS5_IJSB_NSA_ILi0EEEST_EEEEENS5_IJNS4_10UnderscoreESW_SW_EEEEENS4_13SM90_TMA_LOADENS4_14ComposedLayoutINS4_7SwizzleILi1ELi4ELi3EEENS4_18smem_ptr_flag_bitsILi8EEENSQ_INS5_IJNSA_ILi8EEESH_EEENS5_IJSH_SB_EEEEEEEvNS4_8identityESZ_S19_vS1A_EENS_8epilogue10collective6detail29Sm90TmaWarpSpecializedAdapterINS1D_15DefaultEpilogueIaSJ_SJ_NS1C_6thread17LinearCombinationIaLi1EiiLNS1H_9ScaleType4KindE0ELNS_15FloatRoundStyleE2EaEENS1_15EpilogueDefaultEEEEEvvEEEEvNT_6ParamsE,"aw",@nobits
	.sectionflags	@""
	.align	16
	.zero		1024


//--------------------- .nv.shared.reserved.0     --------------------------
	.section	.nv.shared.reserved.0,"aw",@nobits
	.weak		__nv_reservedSMEM_offset_0_alias
	.size		__nv_reservedSMEM_offset_0_alias, 0, 0
	.other		__nv_reservedSMEM_offset_0_alias,@"STO_CUDA_RESERVED_SHARED STV_DEFAULT"
__nv_reservedSMEM_offset_0_alias:
	.zero		0


//--------------------- .nv.global                --------------------------
	.section	.nv.global,"aw",@nobits
.nv.global:
	.type		_ZN40_INTERNAL_e2b1ecb1_4_k_cu_7da674c0_278294cute1_E,@object
	.size		_ZN40_INTERNAL_e2b1ecb1_4_k_cu_7da674c0_278294cute1_E,(_ZN40_INTERNAL_e2b1ecb1_4_k_cu_7da674c0_278294cuda3std3__45__cpo6cbeginE - _ZN40_INTERNAL_e2b1ecb1_4_k_cu_7da674c0_278294cute1_E)
_ZN40_INTERNAL_e2b1ecb1_4_k_cu_7da674c0_278294cute1_E:
	.zero		1
	.type		_ZN40_INTERNAL_e2b1ecb1_4_k_cu_7da674c0_278294cuda3std3__45__cpo6cbeginE,@object
	.size		_ZN40_INTERNAL_e2b1ecb1_4_k_cu_7da674c0_278294cuda3std3__45__cpo6cbeginE,(_ZN40_INTERNAL_e2b1ecb1_4_k_cu_7da674c0_278294cuda3std3__48in_placeE - _ZN40_INTERNAL_e2b1ecb1_4_k_cu_7da674c0_278294cuda3std3__45__cpo6cbeginE)
_ZN40_INTERNAL_e2b1ecb1_4_k_cu_7da674c0_278294cuda3std3__45__cpo6cbeginE:
	.zero		1
	.type		_ZN40_INTERNAL_e2b1ecb1_4_k_cu_7da674c0_278294cuda3std3__48in_placeE,@object
	.size		_ZN40_INTERNAL_e2b1ecb1_4_k_cu_7da674c0_278294cuda3std3__48in_placeE,(_ZN40_INTERNAL_e2b1ecb1_4_k_cu_7da674c0_278294cuda3std6ranges3__45__cpo9iter_moveE - _ZN40_INTERNAL_e2b1ecb1_4_k_cu_7da674c0_278294cuda3std3__48in_placeE)
_ZN40_INTERNAL_e2b1ecb1_4_k_cu_7da674c0_278294cuda3std3__48in_placeE:
	.zero		1
	.type		_ZN40_INTERNAL_e2b1ecb1_4_k_cu_7da674c0_278294cuda3std6ranges3__45__cpo9iter_moveE,@object
	.size		_ZN40_INTERNAL_e2b1ecb1_4_k_cu_7da674c0_278294cuda3std6ranges3__45__cpo9iter_moveE,(_ZN40_INTERNAL_e2b1ecb1_4_k_cu_7da674c0_278294cuda3std3__45__cpo5beginE - _ZN40_INTERNAL_e2b1ecb1_4_k_cu_7da674c0_278294cuda3std6ranges3__45__cpo9iter_moveE)
_ZN40_INTERNAL_e2b1ecb1_4_k_cu_7da674c0_278294cuda3std6ranges3__45__cpo9iter_moveE:
	.zero		1
	.type		_ZN40_INTERNAL_e2b1ecb1_4_k_cu_7da674c0_278294cuda3std3__45__cpo5beginE,@object
	.size		_ZN40_INTERNAL_e2b1ecb1_4_k_cu_7da674c0_278294cuda3std3__45__cpo5beginE,(_ZN40_INTERNAL_e2b1ecb1_4_k_cu_7da674c0_278294cuda3std3__442_GLOBAL__N__e2b1ecb1_4_k_cu_7da674c0_278296ignoreE - _ZN40_INTERNAL_e2b1ecb1_4_k_cu_7da674c0_278294cuda3std3__45__cpo5beginE)
_ZN40_INTERNAL_e2b1ecb1_4_k_cu_7da674c0_278294cuda3std3__45__cpo5beginE:
	.zero		1
	.type		_ZN40_INTERNAL_e2b1ecb1_4_k_cu_7da674c0_278294cuda3std3__442_GLOBAL__N__e2b1ecb1_4_k_cu_7da674c0_278296ignoreE,@object
	.size		_ZN40_INTERNAL_e2b1ecb1_4_k_cu_7da674c0_278294cuda3std3__442_GLOBAL__N__e2b1ecb1_4_k_cu_7da674c0_278296ignoreE,(_ZN40_INTERNAL_e2b1ecb1_4_k_cu_7da674c0_278294cute7productE - _ZN40_INTERNAL_e2b1ecb1_4_k_cu_7da674c0_278294cuda3std3__442_GLOBAL__N__e2b1ecb1_4_k_cu_7da674c0_278296ignoreE)
_ZN40_INTERNAL_e2b1ecb1_4_k_cu_7da674c0_278294cuda3std3__442_GLOBAL__N__e2b1ecb1_4_k_cu_7da674c0_278296ignoreE:
	.zero		1
	.type		_ZN40_INTERNAL_e2b1ecb1_4_k_cu_7da674c0_278294cute7productE,@object
	.size		_ZN40_INTERNAL_e2b1ecb1_4_k_cu_7da674c0_278294cute7productE,(_ZN40_INTERNAL_e2b1ecb1_4_k_cu_7da674c0_278294cuda3std3__45__cpo3endE - _ZN40_INTERNAL_e2b1ecb1_4_k_cu_7da674c0_278294cute7productE)
_ZN40_INTERNAL_e2b1ecb1_4_k_cu_7da674c0_278294cute7productE:
	.zero		1
	.type		_ZN40_INTERNAL_e2b1ecb1_4_k_cu_7da674c0_278294cuda3std3__45__cpo3endE,@object
	.size		_ZN40_INTERNAL_e2b1ecb1_4_k_cu_7da674c0_278294cuda3std3__45__cpo3endE,(_ZN40_INTERNAL_e2b1ecb1_4_k_cu_7da674c0_278294cuda3std3__419piecewise_constructE - _ZN40_INTERNAL_e2b1ecb1_4_k_cu_7da674c0_278294cuda3std3__45__cpo3endE)
_ZN40_INTERNAL_e2b1ecb1_4_k_cu_7da674c0_278294cuda3std3__45__cpo3endE:
	.zero		1
	.type		_ZN40_INTERNAL_e2b1ecb1_4_k_cu_7da674c0_278294cuda3std3__419piecewise_constructE,@object
	.size		_ZN40_INTERNAL_e2b1ecb1_4_k_cu_7da674c0_278294cuda3std3__419piecewise_constructE,(_ZN40_INTERNAL_e2b1ecb1_4_k_cu_7da674c0_278294cuda3std3__45__cpo4cendE - _ZN40_INTERNAL_e2b1ecb1_4_k_cu_7da674c0_278294cuda3std3__419piecewise_constructE)
_ZN40_INTERNAL_e2b1ecb1_4_k_cu_7da674c0_278294cuda3std3__419piecewise_constructE:
	.zero		1
	.type		_ZN40_INTERNAL_e2b1ecb1_4_k_cu_7da674c0_278294cuda3std3__45__cpo4cendE,@object
	.size		_ZN40_INTERNAL_e2b1ecb1_4_k_cu_7da674c0_278294cuda3std3__45__cpo4cendE,(_ZN40_INTERNAL_e2b1ecb1_4_k_cu_7da674c0_278294cuda3std6ranges3__45__cpo4swapE - _ZN40_INTERNAL_e2b1ecb1_4_k_cu_7da674c0_278294cuda3std3__45__cpo4cendE)
_ZN40_INTERNAL_e2b1ecb1_4_k_cu_7da674c0_278294cuda3std3__45__cpo4cendE:
	.zero		1
	.type		_ZN40_INTERNAL_e2b1ecb1_4_k_cu_7da674c0_278294cuda3std6ranges3__45__cpo4swapE,@object
	.size		_ZN40_INTERNAL_e2b1ecb1_4_k_cu_7da674c0_278294cuda3std6ranges3__45__cpo4swapE,(.L_8 - _ZN40_INTERNAL_e2b1ecb1_4_k_cu_7da674c0_278294cuda3std6ranges3__45__cpo4swapE)
_ZN40_INTERNAL_e2b1ecb1_4_k_cu_7da674c0_278294cuda3std6ranges3__45__cpo4swapE:
	.zero		1
.L_8:


//--------------------- .nv.constant0._ZN7cutlass13device_kernelINS_4gemm6kernel13GemmUniversalIN4cute5tupleIJiiiiEEENS1_10collective13CollectiveMmaINS1_34MainloopSm90TmaGmmaWarpSpecializedILi2ENS5_IJNS4_1CILi1EEESB_SB_EEENS1_35KernelTmaWarpSpecializedCooperativeEEENS5_IJNSA_ILi256EEENSA_ILi128EEENSA_ILi32EEEEEEaNS5_IJlSB_lEEEaSJ_NS4_8TiledMMAINS4_8MMA_AtomIJNS4_4SM904GMMA27MMA_64x128x32_S32S8S8_SS_TNEEEENS4_6LayoutINS5_IJNSA_ILi2EEESB_SB_EEENS5_IJSB_NSA_ILi0EEEST_EEEEENS5_IJNS4_10UnderscoreESW_SW_EEEEENS4_13SM90_TMA_LOADENS4_14ComposedLayoutINS4_7SwizzleILi1ELi4ELi3EEENS4_18smem_ptr_flag_bitsILi8EEENSQ_INS5_IJNSA_ILi8EEESH_EEENS5_IJSH_SB_EEEEEEEvNS4_8identityESZ_S19_vS1A_EENS_8epilogue10collective6detail29Sm90TmaWarpSpecializedAdapterINS1D_15DefaultEpilogueIaSJ_SJ_NS1C_6thread17LinearCombinationIaLi1EiiLNS1H_9ScaleType4KindE0ELNS_15FloatRoundStyleE2EaEENS1_15EpilogueDefaultEEEEEvvEEEEvNT_6ParamsE --------------------------
	.section	.nv.constant0._ZN7cutlass13device_kernelINS_4gemm6kernel13GemmUniversalIN4cute5tupleIJiiiiEEENS1_10collective13CollectiveMmaINS1_34MainloopSm90TmaGmmaWarpSpecializedILi2ENS5_IJNS4_1CILi1EEESB_SB_EEENS1_35KernelTmaWarpSpecializedCooperativeEEENS5_IJNSA_ILi256EEENSA_ILi128EEENSA_ILi32EEEEEEaNS5_IJlSB_lEEEaSJ_NS4_8TiledMMAINS4_8MMA_AtomIJNS4_4SM904GMMA27MMA_64x128x32_S32S8S8_SS_TNEEEENS4_6LayoutINS5_IJNSA_ILi2EEESB_SB_EEENS5_IJSB_NSA_ILi0EEEST_EEEEENS5_IJNS4_10UnderscoreESW_SW_EEEEENS4_13SM90_TMA_LOADENS4_14ComposedLayoutINS4_7SwizzleILi1ELi4ELi3EEENS4_18smem_ptr_flag_bitsILi8EEENSQ_INS5_IJNSA_ILi8EEESH_EEENS5_IJSH_SB_EEEEEEEvNS4_8identityESZ_S19_vS1A_EENS_8epilogue10collective6detail29Sm90TmaWarpSpecializedAdapterINS1D_15DefaultEpilogueIaSJ_SJ_NS1C_6thread17LinearCombinationIaLi1EiiLNS1H_9ScaleType4KindE0ELNS_15FloatRoundStyleE2EaEENS1_15EpilogueDefaultEEEEEvvEEEEvNT_6ParamsE,"a",@progbits
	.sectionflags	@""
	.align	4
.nv.constant0._ZN7cutlass13device_kernelINS_4gemm6kernel13GemmUniversalIN4cute5tupleIJiiiiEEENS1_10collective13CollectiveMmaINS1_34MainloopSm90TmaGmmaWarpSpecializedILi2ENS5_IJNS4_1CILi1EEESB_SB_EEENS1_35KernelTmaWarpSpecializedCooperativeEEENS5_IJNSA_ILi256EEENSA_ILi128EEENSA_ILi32EEEEEEaNS5_IJlSB_lEEEaSJ_NS4_8TiledMMAINS4_8MMA_AtomIJNS4_4SM904GMMA27MMA_64x128x32_S32S8S8_SS_TNEEEENS4_6LayoutINS5_IJNSA_ILi2EEESB_SB_EEENS5_IJSB_NSA_ILi0EEEST_EEEEENS5_IJNS4_10UnderscoreESW_SW_EEEEENS4_13SM90_TMA_LOADENS4_14ComposedLayoutINS4_7SwizzleILi1ELi4ELi3EEENS4_18smem_ptr_flag_bitsILi8EEENSQ_INS5_IJNSA_ILi8EEESH_EEENS5_IJSH_SB_EEEEEEEvNS4_8identityESZ_S19_vS1A_EENS_8epilogue10collective6detail29Sm90TmaWarpSpecializedAdapterINS1D_15DefaultEpilogueIaSJ_SJ_NS1C_6thread17LinearCombinationIaLi1EiiLNS1H_9ScaleType4KindE0ELNS_15FloatRoundStyleE2EaEENS1_15EpilogueDefaultEEEEEvvEEEEvNT_6ParamsE:
	.zero		1664


//--------------------- SYMBOLS --------------------------

	.type		.nv.reservedSmem.offset0,@object
	.size		.nv.reservedSmem.offset0,0x4
	.type		__assertfail,@function
